//
// Generated by NVIDIA NVVM Compiler
//
// Compiler Build ID: CL-36424714
// Cuda compilation tools, release 13.0, V13.0.88
// Based on NVVM 20.0.0
//

.version 9.0
.target sm_100
.address_size 64

	// .globl	_Z12kMeansKernelPfS_S_Pjii
.func  (.param .b64 func_retval0) __internal_accurate_pow
(
	.param .b64 __internal_accurate_pow_param_0
)
;

.visible .entry _Z12kMeansKernelPfS_S_Pjii(
	.param .u64 .ptr .align 1 _Z12kMeansKernelPfS_S_Pjii_param_0,
	.param .u64 .ptr .align 1 _Z12kMeansKernelPfS_S_Pjii_param_1,
	.param .u64 .ptr .align 1 _Z12kMeansKernelPfS_S_Pjii_param_2,
	.param .u64 .ptr .align 1 _Z12kMeansKernelPfS_S_Pjii_param_3,
	.param .u32 _Z12kMeansKernelPfS_S_Pjii_param_4,
	.param .u32 _Z12kMeansKernelPfS_S_Pjii_param_5
)
{
	.reg .pred 	%p<94>;
	.reg .b32 	%r<127>;
	.reg .b32 	%f<51>;
	.reg .b64 	%rd<44>;
	.reg .b64 	%fd<138>;

	ld.param.u64 	%rd10, [_Z12kMeansKernelPfS_S_Pjii_param_0];
	ld.param.u64 	%rd11, [_Z12kMeansKernelPfS_S_Pjii_param_1];
	ld.param.u64 	%rd12, [_Z12kMeansKernelPfS_S_Pjii_param_2];
	ld.param.u64 	%rd13, [_Z12kMeansKernelPfS_S_Pjii_param_3];
	ld.param.u32 	%r28, [_Z12kMeansKernelPfS_S_Pjii_param_4];
	ld.param.u32 	%r29, [_Z12kMeansKernelPfS_S_Pjii_param_5];
	cvta.to.global.u64 	%rd1, %rd11;
	cvta.to.global.u64 	%rd2, %rd12;
	cvta.to.global.u64 	%rd3, %rd13;
	mov.u32 	%r30, %ctaid.x;
	mov.u32 	%r31, %ntid.x;
	mov.u32 	%r32, %tid.x;
	mad.lo.s32 	%r1, %r30, %r31, %r32;
	setp.ge.s32 	%p2, %r1, %r28;
	@%p2 bra 	$L__BB0_52;
	setp.ge.s32 	%p3, %r1, %r29;
	@%p3 bra 	$L__BB0_3;
	mul.wide.s32 	%rd14, %r1, 4;
	add.s64 	%rd15, %rd2, %rd14;
	mov.b32 	%r33, 0;
	st.global.u32 	[%rd15], %r33;
	mul.wide.s32 	%rd16, %r29, 4;
	add.s64 	%rd17, %rd15, %rd16;
	st.global.u32 	[%rd17], %r33;
	add.s64 	%rd18, %rd3, %rd14;
	st.global.u32 	[%rd18], %r33;
$L__BB0_3:
	mov.f64 	%fd50, 0d4000000000000000;
	{
	.reg .b32 %temp; 
	mov.b64 	{%temp, %r2}, %fd50;
	}
	and.b32  	%r3, %r2, 2146435072;
	setp.eq.s32 	%p4, %r3, 1062207488;
	setp.lt.s32 	%p6, %r2, 0;
	selp.b32 	%r4, 0, 2146435072, %p6;
	and.b32  	%r34, %r2, 2147483647;
	setp.ne.s32 	%p7, %r34, 1071644672;
	and.pred  	%p1, %p4, %p7;
	or.b32  	%r5, %r4, -2147483648;
	cvta.to.global.u64 	%rd19, %rd10;
	mul.wide.s32 	%rd20, %r1, 4;
	add.s64 	%rd4, %rd19, %rd20;
	ld.global.f32 	%f1, [%rd4];
	ld.global.f32 	%f20, [%rd1];
	sub.f32 	%f2, %f1, %f20;
	cvt.f64.f32 	%fd1, %f2;
	{
	.reg .b32 %temp; 
	mov.b64 	{%temp, %r6}, %fd1;
	}
	abs.f64 	%fd2, %fd1;
	{ // callseq 0, 0
	.param .b64 param0;
	st.param.f64 	[param0], %fd2;
	.param .b64 retval0;
	call.uni (retval0), 
	__internal_accurate_pow, 
	(
	param0
	);
	ld.param.f64 	%fd51, [retval0];
	} // callseq 0
	setp.lt.s32 	%p8, %r6, 0;
	neg.f64 	%fd53, %fd51;
	selp.f64 	%fd54, %fd53, %fd51, %p4;
	selp.f64 	%fd55, %fd54, %fd51, %p8;
	setp.eq.f32 	%p9, %f2, 0f00000000;
	selp.b32 	%r35, %r6, 0, %p4;
	or.b32  	%r36, %r35, 2146435072;
	selp.b32 	%r37, %r36, %r35, %p6;
	mov.b32 	%r38, 0;
	mov.b64 	%fd56, {%r38, %r37};
	selp.f64 	%fd130, %fd56, %fd55, %p9;
	add.f64 	%fd57, %fd1, 0d4000000000000000;
	{
	.reg .b32 %temp; 
	mov.b64 	{%temp, %r39}, %fd57;
	}
	and.b32  	%r40, %r39, 2146435072;
	setp.ne.s32 	%p10, %r40, 2146435072;
	@%p10 bra 	$L__BB0_8;
	setp.num.f32 	%p11, %f2, %f2;
	@%p11 bra 	$L__BB0_6;
	mov.f64 	%fd58, 0d4000000000000000;
	add.rn.f64 	%fd130, %fd1, %fd58;
	bra.uni 	$L__BB0_8;
$L__BB0_6:
	setp.neu.f64 	%p12, %fd2, 0d7FF0000000000000;
	@%p12 bra 	$L__BB0_8;
	setp.lt.s32 	%p13, %r6, 0;
	selp.b32 	%r41, %r5, %r4, %p1;
	selp.b32 	%r42, %r41, %r4, %p13;
	mov.b32 	%r43, 0;
	mov.b64 	%fd130, {%r43, %r42};
$L__BB0_8:
	setp.lt.s32 	%p14, %r2, 0;
	setp.eq.s32 	%p15, %r3, 1062207488;
	setp.eq.f32 	%p17, %f2, 0f3F800000;
	add.f64 	%fd59, %fd130, 0d0000000000000000;
	cvt.rn.f32.f64 	%f21, %fd59;
	selp.f32 	%f3, 0f3F800000, %f21, %p17;
	mul.wide.s32 	%rd21, %r28, 4;
	add.s64 	%rd5, %rd4, %rd21;
	ld.global.f32 	%f4, [%rd5];
	mul.wide.s32 	%rd22, %r29, 4;
	add.s64 	%rd23, %rd1, %rd22;
	ld.global.f32 	%f22, [%rd23];
	sub.f32 	%f5, %f4, %f22;
	cvt.f64.f32 	%fd7, %f5;
	{
	.reg .b32 %temp; 
	mov.b64 	{%temp, %r7}, %fd7;
	}
	abs.f64 	%fd8, %fd7;
	{ // callseq 1, 0
	.param .b64 param0;
	st.param.f64 	[param0], %fd8;
	.param .b64 retval0;
	call.uni (retval0), 
	__internal_accurate_pow, 
	(
	param0
	);
	ld.param.f64 	%fd60, [retval0];
	} // callseq 1
	setp.lt.s32 	%p18, %r7, 0;
	neg.f64 	%fd62, %fd60;
	selp.f64 	%fd63, %fd62, %fd60, %p15;
	selp.f64 	%fd64, %fd63, %fd60, %p18;
	setp.eq.f32 	%p19, %f5, 0f00000000;
	selp.b32 	%r44, %r7, 0, %p15;
	or.b32  	%r45, %r44, 2146435072;
	selp.b32 	%r46, %r45, %r44, %p14;
	mov.b32 	%r47, 0;
	mov.b64 	%fd65, {%r47, %r46};
	selp.f64 	%fd131, %fd65, %fd64, %p19;
	add.f64 	%fd66, %fd7, 0d4000000000000000;
	{
	.reg .b32 %temp; 
	mov.b64 	{%temp, %r48}, %fd66;
	}
	and.b32  	%r49, %r48, 2146435072;
	setp.ne.s32 	%p20, %r49, 2146435072;
	@%p20 bra 	$L__BB0_13;
	setp.nan.f32 	%p21, %f5, %f5;
	@%p21 bra 	$L__BB0_12;
	setp.neu.f64 	%p22, %fd8, 0d7FF0000000000000;
	@%p22 bra 	$L__BB0_13;
	setp.lt.s32 	%p23, %r7, 0;
	selp.b32 	%r50, %r5, %r4, %p1;
	selp.b32 	%r51, %r50, %r4, %p23;
	mov.b32 	%r52, 0;
	mov.b64 	%fd131, {%r52, %r51};
	bra.uni 	$L__BB0_13;
$L__BB0_12:
	mov.f64 	%fd67, 0d4000000000000000;
	add.rn.f64 	%fd131, %fd7, %fd67;
$L__BB0_13:
	setp.eq.f32 	%p24, %f5, 0f3F800000;
	selp.f64 	%fd68, 0d3FF0000000000000, %fd131, %p24;
	cvt.f64.f32 	%fd69, %f3;
	add.f64 	%fd13, %fd68, %fd69;
	setp.lt.s32 	%p25, %r29, 2;
	mov.b32 	%r126, 0;
	@%p25 bra 	$L__BB0_50;
	cvt.rn.f32.f64 	%f23, %fd13;
	sqrt.rn.f32 	%f49, %f23;
	add.s32 	%r8, %r29, -1;
	setp.eq.s32 	%p26, %r29, 2;
	mov.b32 	%r126, 0;
	mov.b32 	%r124, 1;
	@%p26 bra 	$L__BB0_38;
	add.s64 	%rd43, %rd1, 8;
	mov.b32 	%r121, 0;
	mul.wide.u32 	%rd26, %r29, 4;
	mov.u32 	%r120, %r29;
	mov.u32 	%r126, %r121;
$L__BB0_16:
	setp.lt.s32 	%p27, %r2, 0;
	setp.eq.s32 	%p28, %r3, 1062207488;
	ld.global.f32 	%f24, [%rd43+-4];
	sub.f32 	%f8, %f1, %f24;
	cvt.f64.f32 	%fd14, %f8;
	{
	.reg .b32 %temp; 
	mov.b64 	{%temp, %r12}, %fd14;
	}
	abs.f64 	%fd15, %fd14;
	{ // callseq 2, 0
	.param .b64 param0;
	st.param.f64 	[param0], %fd15;
	.param .b64 retval0;
	call.uni (retval0), 
	__internal_accurate_pow, 
	(
	param0
	);
	ld.param.f64 	%fd70, [retval0];
	} // callseq 2
	setp.lt.s32 	%p30, %r12, 0;
	neg.f64 	%fd72, %fd70;
	selp.f64 	%fd73, %fd72, %fd70, %p28;
	selp.f64 	%fd74, %fd73, %fd70, %p30;
	setp.eq.f32 	%p31, %f8, 0f00000000;
	selp.b32 	%r58, %r12, 0, %p28;
	or.b32  	%r59, %r58, 2146435072;
	selp.b32 	%r60, %r59, %r58, %p27;
	mov.b32 	%r61, 0;
	mov.b64 	%fd75, {%r61, %r60};
	selp.f64 	%fd132, %fd75, %fd74, %p31;
	add.f64 	%fd76, %fd14, 0d4000000000000000;
	{
	.reg .b32 %temp; 
	mov.b64 	{%temp, %r62}, %fd76;
	}
	and.b32  	%r63, %r62, 2146435072;
	setp.ne.s32 	%p32, %r63, 2146435072;
	@%p32 bra 	$L__BB0_21;
	setp.num.f32 	%p33, %f8, %f8;
	@%p33 bra 	$L__BB0_19;
	mov.f64 	%fd77, 0d4000000000000000;
	add.rn.f64 	%fd132, %fd14, %fd77;
	bra.uni 	$L__BB0_21;
$L__BB0_19:
	setp.neu.f64 	%p34, %fd15, 0d7FF0000000000000;
	@%p34 bra 	$L__BB0_21;
	selp.b32 	%r64, %r5, %r4, %p1;
	selp.b32 	%r65, %r64, %r4, %p30;
	mov.b32 	%r66, 0;
	mov.b64 	%fd132, {%r66, %r65};
$L__BB0_21:
	setp.eq.f32 	%p39, %f8, 0f3F800000;
	add.f64 	%fd78, %fd132, 0d0000000000000000;
	cvt.rn.f32.f64 	%f25, %fd78;
	selp.f32 	%f9, 0f3F800000, %f25, %p39;
	add.s32 	%r67, %r120, 1;
	mul.wide.u32 	%rd24, %r67, 4;
	add.s64 	%rd25, %rd1, %rd24;
	ld.global.f32 	%f26, [%rd25];
	sub.f32 	%f10, %f4, %f26;
	cvt.f64.f32 	%fd20, %f10;
	{
	.reg .b32 %temp; 
	mov.b64 	{%temp, %r13}, %fd20;
	}
	abs.f64 	%fd21, %fd20;
	{ // callseq 3, 0
	.param .b64 param0;
	st.param.f64 	[param0], %fd21;
	.param .b64 retval0;
	call.uni (retval0), 
	__internal_accurate_pow, 
	(
	param0
	);
	ld.param.f64 	%fd79, [retval0];
	} // callseq 3
	setp.lt.s32 	%p40, %r13, 0;
	neg.f64 	%fd81, %fd79;
	selp.f64 	%fd82, %fd81, %fd79, %p28;
	selp.f64 	%fd83, %fd82, %fd79, %p40;
	setp.eq.f32 	%p41, %f10, 0f00000000;
	selp.b32 	%r68, %r13, 0, %p28;
	or.b32  	%r69, %r68, 2146435072;
	selp.b32 	%r70, %r69, %r68, %p27;
	mov.b32 	%r71, 0;
	mov.b64 	%fd84, {%r71, %r70};
	selp.f64 	%fd133, %fd84, %fd83, %p41;
	add.f64 	%fd85, %fd20, 0d4000000000000000;
	{
	.reg .b32 %temp; 
	mov.b64 	{%temp, %r72}, %fd85;
	}
	and.b32  	%r73, %r72, 2146435072;
	setp.ne.s32 	%p42, %r73, 2146435072;
	@%p42 bra 	$L__BB0_26;
	setp.nan.f32 	%p43, %f10, %f10;
	@%p43 bra 	$L__BB0_25;
	setp.neu.f64 	%p44, %fd21, 0d7FF0000000000000;
	@%p44 bra 	$L__BB0_26;
	selp.b32 	%r74, %r5, %r4, %p1;
	selp.b32 	%r75, %r74, %r4, %p40;
	mov.b32 	%r76, 0;
	mov.b64 	%fd133, {%r76, %r75};
	bra.uni 	$L__BB0_26;
$L__BB0_25:
	mov.f64 	%fd86, 0d4000000000000000;
	add.rn.f64 	%fd133, %fd20, %fd86;
$L__BB0_26:
	setp.eq.f32 	%p49, %f10, 0f3F800000;
	selp.f64 	%fd87, 0d3FF0000000000000, %fd133, %p49;
	cvt.f64.f32 	%fd88, %f9;
	add.f64 	%fd89, %fd87, %fd88;
	cvt.rn.f32.f64 	%f27, %fd89;
	sqrt.rn.f32 	%f28, %f27;
	setp.lt.f32 	%p50, %f28, %f49;
	add.s32 	%r77, %r121, 1;
	selp.b32 	%r14, %r77, %r126, %p50;
	selp.f32 	%f11, %f28, %f49, %p50;
	ld.global.f32 	%f29, [%rd43];
	sub.f32 	%f12, %f1, %f29;
	cvt.f64.f32 	%fd26, %f12;
	{
	.reg .b32 %temp; 
	mov.b64 	{%temp, %r15}, %fd26;
	}
	abs.f64 	%fd27, %fd26;
	{ // callseq 4, 0
	.param .b64 param0;
	st.param.f64 	[param0], %fd27;
	.param .b64 retval0;
	call.uni (retval0), 
	__internal_accurate_pow, 
	(
	param0
	);
	ld.param.f64 	%fd90, [retval0];
	} // callseq 4
	setp.lt.s32 	%p51, %r15, 0;
	neg.f64 	%fd92, %fd90;
	selp.f64 	%fd93, %fd92, %fd90, %p28;
	selp.f64 	%fd94, %fd93, %fd90, %p51;
	setp.eq.f32 	%p52, %f12, 0f00000000;
	selp.b32 	%r78, %r15, 0, %p28;
	or.b32  	%r79, %r78, 2146435072;
	selp.b32 	%r80, %r79, %r78, %p27;
	mov.b32 	%r81, 0;
	mov.b64 	%fd95, {%r81, %r80};
	selp.f64 	%fd134, %fd95, %fd94, %p52;
	add.f64 	%fd96, %fd26, 0d4000000000000000;
	{
	.reg .b32 %temp; 
	mov.b64 	{%temp, %r82}, %fd96;
	}
	and.b32  	%r83, %r82, 2146435072;
	setp.ne.s32 	%p53, %r83, 2146435072;
	@%p53 bra 	$L__BB0_31;
	setp.nan.f32 	%p54, %f12, %f12;
	@%p54 bra 	$L__BB0_30;
	setp.neu.f64 	%p55, %fd27, 0d7FF0000000000000;
	@%p55 bra 	$L__BB0_31;
	selp.b32 	%r84, %r5, %r4, %p1;
	selp.b32 	%r85, %r84, %r4, %p51;
	mov.b32 	%r86, 0;
	mov.b64 	%fd134, {%r86, %r85};
	bra.uni 	$L__BB0_31;
$L__BB0_30:
	mov.f64 	%fd97, 0d4000000000000000;
	add.rn.f64 	%fd134, %fd26, %fd97;
$L__BB0_31:
	setp.eq.f32 	%p60, %f12, 0f3F800000;
	add.f64 	%fd98, %fd134, 0d0000000000000000;
	cvt.rn.f32.f64 	%f30, %fd98;
	selp.f32 	%f13, 0f3F800000, %f30, %p60;
	add.s64 	%rd27, %rd43, %rd26;
	ld.global.f32 	%f31, [%rd27];
	sub.f32 	%f14, %f4, %f31;
	cvt.f64.f32 	%fd32, %f14;
	{
	.reg .b32 %temp; 
	mov.b64 	{%temp, %r16}, %fd32;
	}
	abs.f64 	%fd33, %fd32;
	{ // callseq 5, 0
	.param .b64 param0;
	st.param.f64 	[param0], %fd33;
	.param .b64 retval0;
	call.uni (retval0), 
	__internal_accurate_pow, 
	(
	param0
	);
	ld.param.f64 	%fd99, [retval0];
	} // callseq 5
	setp.lt.s32 	%p61, %r16, 0;
	neg.f64 	%fd101, %fd99;
	selp.f64 	%fd102, %fd101, %fd99, %p28;
	selp.f64 	%fd103, %fd102, %fd99, %p61;
	setp.eq.f32 	%p62, %f14, 0f00000000;
	selp.b32 	%r87, %r16, 0, %p28;
	or.b32  	%r88, %r87, 2146435072;
	selp.b32 	%r89, %r88, %r87, %p27;
	mov.b32 	%r90, 0;
	mov.b64 	%fd104, {%r90, %r89};
	selp.f64 	%fd135, %fd104, %fd103, %p62;
	add.f64 	%fd105, %fd32, 0d4000000000000000;
	{
	.reg .b32 %temp; 
	mov.b64 	{%temp, %r91}, %fd105;
	}
	and.b32  	%r92, %r91, 2146435072;
	setp.ne.s32 	%p63, %r92, 2146435072;
	@%p63 bra 	$L__BB0_36;
	setp.nan.f32 	%p64, %f14, %f14;
	@%p64 bra 	$L__BB0_35;
	setp.neu.f64 	%p65, %fd33, 0d7FF0000000000000;
	@%p65 bra 	$L__BB0_36;
	selp.b32 	%r93, %r5, %r4, %p1;
	selp.b32 	%r94, %r93, %r4, %p61;
	mov.b32 	%r95, 0;
	mov.b64 	%fd135, {%r95, %r94};
	bra.uni 	$L__BB0_36;
$L__BB0_35:
	mov.f64 	%fd106, 0d4000000000000000;
	add.rn.f64 	%fd135, %fd32, %fd106;
$L__BB0_36:
	setp.eq.f32 	%p67, %f14, 0f3F800000;
	selp.f64 	%fd107, 0d3FF0000000000000, %fd135, %p67;
	cvt.f64.f32 	%fd108, %f13;
	add.f64 	%fd109, %fd107, %fd108;
	cvt.rn.f32.f64 	%f32, %fd109;
	sqrt.rn.f32 	%f33, %f32;
	setp.lt.f32 	%p68, %f33, %f11;
	add.s32 	%r121, %r121, 2;
	selp.b32 	%r126, %r121, %r14, %p68;
	selp.f32 	%f49, %f33, %f11, %p68;
	add.s64 	%rd43, %rd43, 8;
	add.s32 	%r120, %r120, 2;
	and.b32  	%r96, %r8, -2;
	setp.ne.s32 	%p69, %r121, %r96;
	@%p69 bra 	$L__BB0_16;
	add.s32 	%r124, %r121, 1;
$L__BB0_38:
	and.b32  	%r97, %r8, 1;
	setp.eq.b32 	%p70, %r97, 1;
	not.pred 	%p71, %p70;
	@%p71 bra 	$L__BB0_50;
	setp.lt.s32 	%p72, %r2, 0;
	setp.eq.s32 	%p73, %r3, 1062207488;
	mul.wide.u32 	%rd28, %r124, 4;
	add.s64 	%rd29, %rd1, %rd28;
	ld.global.f32 	%f34, [%rd29];
	sub.f32 	%f17, %f1, %f34;
	cvt.f64.f32 	%fd38, %f17;
	{
	.reg .b32 %temp; 
	mov.b64 	{%temp, %r24}, %fd38;
	}
	abs.f64 	%fd39, %fd38;
	{ // callseq 6, 0
	.param .b64 param0;
	st.param.f64 	[param0], %fd39;
	.param .b64 retval0;
	call.uni (retval0), 
	__internal_accurate_pow, 
	(
	param0
	);
	ld.param.f64 	%fd110, [retval0];
	} // callseq 6
	setp.lt.s32 	%p75, %r24, 0;
	neg.f64 	%fd112, %fd110;
	selp.f64 	%fd113, %fd112, %fd110, %p73;
	selp.f64 	%fd114, %fd113, %fd110, %p75;
	setp.eq.f32 	%p76, %f17, 0f00000000;
	selp.b32 	%r98, %r24, 0, %p73;
	or.b32  	%r99, %r98, 2146435072;
	selp.b32 	%r100, %r99, %r98, %p72;
	mov.b32 	%r101, 0;
	mov.b64 	%fd115, {%r101, %r100};
	selp.f64 	%fd136, %fd115, %fd114, %p76;
	add.f64 	%fd116, %fd38, 0d4000000000000000;
	{
	.reg .b32 %temp; 
	mov.b64 	{%temp, %r102}, %fd116;
	}
	and.b32  	%r103, %r102, 2146435072;
	setp.ne.s32 	%p77, %r103, 2146435072;
	@%p77 bra 	$L__BB0_44;
	setp.nan.f32 	%p78, %f17, %f17;
	@%p78 bra 	$L__BB0_43;
	setp.neu.f64 	%p79, %fd39, 0d7FF0000000000000;
	@%p79 bra 	$L__BB0_44;
	setp.lt.s32 	%p80, %r24, 0;
	selp.b32 	%r104, %r5, %r4, %p1;
	selp.b32 	%r105, %r104, %r4, %p80;
	mov.b32 	%r106, 0;
	mov.b64 	%fd136, {%r106, %r105};
	bra.uni 	$L__BB0_44;
$L__BB0_43:
	mov.f64 	%fd117, 0d4000000000000000;
	add.rn.f64 	%fd136, %fd38, %fd117;
$L__BB0_44:
	setp.eq.f32 	%p84, %f17, 0f3F800000;
	add.f64 	%fd118, %fd136, 0d0000000000000000;
	cvt.rn.f32.f64 	%f35, %fd118;
	selp.f32 	%f18, 0f3F800000, %f35, %p84;
	add.s32 	%r107, %r29, %r124;
	mul.wide.u32 	%rd30, %r107, 4;
	add.s64 	%rd31, %rd1, %rd30;
	ld.global.f32 	%f36, [%rd31];
	sub.f32 	%f19, %f4, %f36;
	cvt.f64.f32 	%fd44, %f19;
	{
	.reg .b32 %temp; 
	mov.b64 	{%temp, %r25}, %fd44;
	}
	abs.f64 	%fd45, %fd44;
	{ // callseq 7, 0
	.param .b64 param0;
	st.param.f64 	[param0], %fd45;
	.param .b64 retval0;
	call.uni (retval0), 
	__internal_accurate_pow, 
	(
	param0
	);
	ld.param.f64 	%fd119, [retval0];
	} // callseq 7
	setp.lt.s32 	%p85, %r25, 0;
	neg.f64 	%fd121, %fd119;
	selp.f64 	%fd122, %fd121, %fd119, %p73;
	selp.f64 	%fd123, %fd122, %fd119, %p85;
	setp.eq.f32 	%p86, %f19, 0f00000000;
	selp.b32 	%r108, %r25, 0, %p73;
	or.b32  	%r109, %r108, 2146435072;
	selp.b32 	%r110, %r109, %r108, %p72;
	mov.b32 	%r111, 0;
	mov.b64 	%fd124, {%r111, %r110};
	selp.f64 	%fd137, %fd124, %fd123, %p86;
	add.f64 	%fd125, %fd44, 0d4000000000000000;
	{
	.reg .b32 %temp; 
	mov.b64 	{%temp, %r112}, %fd125;
	}
	and.b32  	%r113, %r112, 2146435072;
	setp.ne.s32 	%p87, %r113, 2146435072;
	@%p87 bra 	$L__BB0_49;
	setp.nan.f32 	%p88, %f19, %f19;
	@%p88 bra 	$L__BB0_48;
	setp.neu.f64 	%p89, %fd45, 0d7FF0000000000000;
	@%p89 bra 	$L__BB0_49;
	setp.lt.s32 	%p90, %r25, 0;
	selp.b32 	%r114, %r5, %r4, %p1;
	selp.b32 	%r115, %r114, %r4, %p90;
	mov.b32 	%r116, 0;
	mov.b64 	%fd137, {%r116, %r115};
	bra.uni 	$L__BB0_49;
$L__BB0_48:
	mov.f64 	%fd126, 0d4000000000000000;
	add.rn.f64 	%fd137, %fd44, %fd126;
$L__BB0_49:
	setp.eq.f32 	%p91, %f19, 0f3F800000;
	selp.f64 	%fd127, 0d3FF0000000000000, %fd137, %p91;
	cvt.f64.f32 	%fd128, %f18;
	add.f64 	%fd129, %fd127, %fd128;
	cvt.rn.f32.f64 	%f37, %fd129;
	sqrt.rn.f32 	%f38, %f37;
	setp.lt.f32 	%p92, %f38, %f49;
	selp.b32 	%r126, %r124, %r126, %p92;
$L__BB0_50:
	setp.ge.s32 	%p93, %r1, %r29;
	mul.wide.u32 	%rd32, %r126, 4;
	add.s64 	%rd33, %rd3, %rd32;
	atom.global.inc.u32 	%r117, [%rd33], %r28;
	mul.wide.s32 	%rd34, %r126, 4;
	add.s64 	%rd35, %rd2, %rd34;
	ld.global.f32 	%f39, [%rd4];
	atom.global.add.f32 	%f40, [%rd35], %f39;
	mul.wide.s32 	%rd9, %r29, 4;
	add.s64 	%rd36, %rd35, %rd9;
	ld.global.f32 	%f41, [%rd5];
	atom.global.add.f32 	%f42, [%rd36], %f41;
	membar.gl;
	@%p93 bra 	$L__BB0_52;
	mul.wide.s32 	%rd37, %r1, 4;
	add.s64 	%rd38, %rd3, %rd37;
	add.s64 	%rd39, %rd2, %rd37;
	ld.global.f32 	%f43, [%rd39];
	ld.global.u32 	%r118, [%rd38];
	cvt.rn.f32.u32 	%f44, %r118;
	div.rn.f32 	%f45, %f43, %f44;
	add.s64 	%rd40, %rd1, %rd37;
	st.global.f32 	[%rd40], %f45;
	add.s64 	%rd41, %rd39, %rd9;
	ld.global.f32 	%f46, [%rd41];
	ld.global.u32 	%r119, [%rd38];
	cvt.rn.f32.u32 	%f47, %r119;
	div.rn.f32 	%f48, %f46, %f47;
	add.s64 	%rd42, %rd40, %rd9;
	st.global.f32 	[%rd42], %f48;
$L__BB0_52:
	ret;

}
.func  (.param .b64 func_retval0) __internal_accurate_pow(
	.param .b64 __internal_accurate_pow_param_0
)
{
	.reg .pred 	%p<8>;
	.reg .b32 	%r<49>;
	.reg .b32 	%f<3>;
	.reg .b64 	%fd<109>;

	ld.param.f64 	%fd10, [__internal_accurate_pow_param_0];
	{
	.reg .b32 %temp; 
	mov.b64 	{%temp, %r46}, %fd10;
	}
	{
	.reg .b32 %temp; 
	mov.b64 	{%r45, %temp}, %fd10;
	}
	shr.u32 	%r47, %r46, 20;
	setp.gt.u32 	%p1, %r46, 1048575;
	@%p1 bra 	$L__BB1_2;
	mul.f64 	%fd11, %fd10, 0d4350000000000000;
	{
	.reg .b32 %temp; 
	mov.b64 	{%temp, %r46}, %fd11;
	}
	{
	.reg .b32 %temp; 
	mov.b64 	{%r45, %temp}, %fd11;
	}
	shr.u32 	%r16, %r46, 20;
	add.s32 	%r47, %r16, -54;
$L__BB1_2:
	add.s32 	%r48, %r47, -1023;
	and.b32  	%r17, %r46, -2146435073;
	or.b32  	%r18, %r17, 1072693248;
	mov.b64 	%fd107, {%r45, %r18};
	setp.lt.u32 	%p2, %r18, 1073127583;
	@%p2 bra 	$L__BB1_4;
	{
	.reg .b32 %temp; 
	mov.b64 	{%r19, %temp}, %fd107;
	}
	{
	.reg .b32 %temp; 
	mov.b64 	{%temp, %r20}, %fd107;
	}
	add.s32 	%r21, %r20, -1048576;
	mov.b64 	%fd107, {%r19, %r21};
	add.s32 	%r48, %r47, -1022;
$L__BB1_4:
	add.f64 	%fd12, %fd107, 0dBFF0000000000000;
	add.f64 	%fd13, %fd107, 0d3FF0000000000000;
	rcp.approx.ftz.f64 	%fd14, %fd13;
	neg.f64 	%fd15, %fd13;
	fma.rn.f64 	%fd16, %fd15, %fd14, 0d3FF0000000000000;
	fma.rn.f64 	%fd17, %fd16, %fd16, %fd16;
	fma.rn.f64 	%fd18, %fd17, %fd14, %fd14;
	mul.f64 	%fd19, %fd12, %fd18;
	fma.rn.f64 	%fd20, %fd12, %fd18, %fd19;
	mul.f64 	%fd21, %fd20, %fd20;
	fma.rn.f64 	%fd22, %fd21, 0d3EB0F5FF7D2CAFE2, 0d3ED0F5D241AD3B5A;
	fma.rn.f64 	%fd23, %fd22, %fd21, 0d3EF3B20A75488A3F;
	fma.rn.f64 	%fd24, %fd23, %fd21, 0d3F1745CDE4FAECD5;
	fma.rn.f64 	%fd25, %fd24, %fd21, 0d3F3C71C7258A578B;
	fma.rn.f64 	%fd26, %fd25, %fd21, 0d3F6249249242B910;
	fma.rn.f64 	%fd27, %fd26, %fd21, 0d3F89999999999DFB;
	sub.f64 	%fd28, %fd12, %fd20;
	add.f64 	%fd29, %fd28, %fd28;
	neg.f64 	%fd30, %fd20;
	fma.rn.f64 	%fd31, %fd30, %fd12, %fd29;
	mul.f64 	%fd32, %fd18, %fd31;
	fma.rn.f64 	%fd33, %fd21, %fd27, 0d3FB5555555555555;
	mov.f64 	%fd34, 0d3FB5555555555555;
	sub.f64 	%fd35, %fd34, %fd33;
	fma.rn.f64 	%fd36, %fd21, %fd27, %fd35;
	add.f64 	%fd37, %fd36, 0dBC46A4CB00B9E7B0;
	add.f64 	%fd38, %fd33, %fd37;
	sub.f64 	%fd39, %fd33, %fd38;
	add.f64 	%fd40, %fd37, %fd39;
	mul.rn.f64 	%fd41, %fd20, %fd20;
	neg.f64 	%fd42, %fd41;
	fma.rn.f64 	%fd43, %fd20, %fd20, %fd42;
	{
	.reg .b32 %temp; 
	mov.b64 	{%r22, %temp}, %fd32;
	}
	{
	.reg .b32 %temp; 
	mov.b64 	{%temp, %r23}, %fd32;
	}
	add.s32 	%r24, %r23, 1048576;
	mov.b64 	%fd44, {%r22, %r24};
	fma.rn.f64 	%fd45, %fd20, %fd44, %fd43;
	mul.rn.f64 	%fd46, %fd41, %fd20;
	neg.f64 	%fd47, %fd46;
	fma.rn.f64 	%fd48, %fd41, %fd20, %fd47;
	fma.rn.f64 	%fd49, %fd41, %fd32, %fd48;
	fma.rn.f64 	%fd50, %fd45, %fd20, %fd49;
	mul.rn.f64 	%fd51, %fd38, %fd46;
	neg.f64 	%fd52, %fd51;
	fma.rn.f64 	%fd53, %fd38, %fd46, %fd52;
	fma.rn.f64 	%fd54, %fd38, %fd50, %fd53;
	fma.rn.f64 	%fd55, %fd40, %fd46, %fd54;
	add.f64 	%fd56, %fd51, %fd55;
	sub.f64 	%fd57, %fd51, %fd56;
	add.f64 	%fd58, %fd55, %fd57;
	add.f64 	%fd59, %fd20, %fd56;
	sub.f64 	%fd60, %fd20, %fd59;
	add.f64 	%fd61, %fd56, %fd60;
	add.f64 	%fd62, %fd58, %fd61;
	add.f64 	%fd63, %fd32, %fd62;
	add.f64 	%fd64, %fd59, %fd63;
	sub.f64 	%fd65, %fd59, %fd64;
	add.f64 	%fd66, %fd63, %fd65;
	xor.b32  	%r25, %r48, -2147483648;
	mov.b32 	%r26, 1127219200;
	mov.b64 	%fd67, {%r25, %r26};
	mov.b32 	%r27, -2147483648;
	mov.b64 	%fd68, {%r27, %r26};
	sub.f64 	%fd69, %fd67, %fd68;
	fma.rn.f64 	%fd70, %fd69, 0d3FE62E42FEFA39EF, %fd64;
	fma.rn.f64 	%fd71, %fd69, 0dBFE62E42FEFA39EF, %fd70;
	sub.f64 	%fd72, %fd71, %fd64;
	sub.f64 	%fd73, %fd66, %fd72;
	fma.rn.f64 	%fd74, %fd69, 0d3C7ABC9E3B39803F, %fd73;
	add.f64 	%fd75, %fd70, %fd74;
	sub.f64 	%fd76, %fd70, %fd75;
	add.f64 	%fd77, %fd74, %fd76;
	mov.f64 	%fd78, 0d4000000000000000;
	{
	.reg .b32 %temp; 
	mov.b64 	{%temp, %r28}, %fd78;
	}
	{
	.reg .b32 %temp; 
	mov.b64 	{%r29, %temp}, %fd78;
	}
	shl.b32 	%r30, %r28, 1;
	setp.gt.u32 	%p3, %r30, -33554433;
	and.b32  	%r31, %r28, -15728641;
	selp.b32 	%r32, %r31, %r28, %p3;
	mov.b64 	%fd79, {%r29, %r32};
	mul.rn.f64 	%fd80, %fd75, %fd79;
	neg.f64 	%fd81, %fd80;
	fma.rn.f64 	%fd82, %fd75, %fd79, %fd81;
	fma.rn.f64 	%fd83, %fd77, %fd79, %fd82;
	add.f64 	%fd4, %fd80, %fd83;
	sub.f64 	%fd84, %fd80, %fd4;
	add.f64 	%fd5, %fd83, %fd84;
	fma.rn.f64 	%fd85, %fd4, 0d3FF71547652B82FE, 0d4338000000000000;
	{
	.reg .b32 %temp; 
	mov.b64 	{%r13, %temp}, %fd85;
	}
	mov.f64 	%fd86, 0dC338000000000000;
	add.rn.f64 	%fd87, %fd85, %fd86;
	fma.rn.f64 	%fd88, %fd87, 0dBFE62E42FEFA39EF, %fd4;
	fma.rn.f64 	%fd89, %fd87, 0dBC7ABC9E3B39803F, %fd88;
	fma.rn.f64 	%fd90, %fd89, 0d3E5ADE1569CE2BDF, 0d3E928AF3FCA213EA;
	fma.rn.f64 	%fd91, %fd90, %fd89, 0d3EC71DEE62401315;
	fma.rn.f64 	%fd92, %fd91, %fd89, 0d3EFA01997C89EB71;
	fma.rn.f64 	%fd93, %fd92, %fd89, 0d3F2A01A014761F65;
	fma.rn.f64 	%fd94, %fd93, %fd89, 0d3F56C16C1852B7AF;
	fma.rn.f64 	%fd95, %fd94, %fd89, 0d3F81111111122322;
	fma.rn.f64 	%fd96, %fd95, %fd89, 0d3FA55555555502A1;
	fma.rn.f64 	%fd97, %fd96, %fd89, 0d3FC5555555555511;
	fma.rn.f64 	%fd98, %fd97, %fd89, 0d3FE000000000000B;
	fma.rn.f64 	%fd99, %fd98, %fd89, 0d3FF0000000000000;
	fma.rn.f64 	%fd100, %fd99, %fd89, 0d3FF0000000000000;
	{
	.reg .b32 %temp; 
	mov.b64 	{%r14, %temp}, %fd100;
	}
	{
	.reg .b32 %temp; 
	mov.b64 	{%temp, %r15}, %fd100;
	}
	shl.b32 	%r33, %r13, 20;
	add.s32 	%r34, %r33, %r15;
	mov.b64 	%fd108, {%r14, %r34};
	{
	.reg .b32 %temp; 
	mov.b64 	{%temp, %r35}, %fd4;
	}
	mov.b32 	%f2, %r35;
	abs.f32 	%f1, %f2;
	setp.lt.f32 	%p4, %f1, 0f4086232B;
	@%p4 bra 	$L__BB1_7;
	setp.lt.f64 	%p5, %fd4, 0d0000000000000000;
	add.f64 	%fd101, %fd4, 0d7FF0000000000000;
	selp.f64 	%fd108, 0d0000000000000000, %fd101, %p5;
	setp.geu.f32 	%p6, %f1, 0f40874800;
	@%p6 bra 	$L__BB1_7;
	shr.u32 	%r36, %r13, 31;
	add.s32 	%r37, %r13, %r36;
	shr.s32 	%r38, %r37, 1;
	shl.b32 	%r39, %r38, 20;
	add.s32 	%r40, %r15, %r39;
	mov.b64 	%fd102, {%r14, %r40};
	sub.s32 	%r41, %r13, %r38;
	shl.b32 	%r42, %r41, 20;
	add.s32 	%r43, %r42, 1072693248;
	mov.b32 	%r44, 0;
	mov.b64 	%fd103, {%r44, %r43};
	mul.f64 	%fd108, %fd103, %fd102;
$L__BB1_7:
	abs.f64 	%fd104, %fd108;
	setp.eq.f64 	%p7, %fd104, 0d7FF0000000000000;
	fma.rn.f64 	%fd105, %fd108, %fd5, %fd108;
	selp.f64 	%fd106, %fd108, %fd105, %p7;
	st.param.f64 	[func_retval0], %fd106;
	ret;

}


// ===== COMPILED SASS (sm_100) =====

	.target	sm_100

	.elftype	@"ET_EXEC"


//--------------------- .note.nv.tkinfo           --------------------------
	.section	.note.nv.tkinfo,"",@"SHT_NOTE"
	.sectionflags	@"SHF_NOTE_NV_TKINFO"
	.tkinfo
        /*0018*/ 	.word	0x00000002
        /*0030*/ 	.string	""
        /*0030*/ 	.string	"ptxas"
        /*0030*/ 	.string	"Cuda compilation tools, release 13.0, V13.0.88"
        /*0030*/ 	.string	"Build cuda_13.0.r13.0/compiler.36424714_0"
        /*0030*/ 	.string	"-arch sm_100 -m 64 "



//--------------------- .note.nv.cuinfo           --------------------------
	.section	.note.nv.cuinfo,"",@"SHT_NOTE"
	.sectionflags	@"SHF_NOTE_NV_CUINFO"
        /*0018*/ 	.short	0x0002
        /*001a*/ 	.short	0x0064
        /*001c*/ 	.short	0x0082
	.zero		2


//--------------------- .nv.info                  --------------------------
	.section	.nv.info,"",@"SHT_CUDA_INFO"
	.align	4


	//----- nvinfo : EIATTR_REGCOUNT
	.align		4
        /*0000*/ 	.byte	0x04, 0x2f
        /*0002*/ 	.short	(.L_1 - .L_0)
	.align		4
.L_0:
        /*0004*/ 	.word	index@(_Z12kMeansKernelPfS_S_Pjii)
        /*0008*/ 	.word	0x0000002b


	//----- nvinfo : EIATTR_FRAME_SIZE
	.align		4
.L_1:
        /*000c*/ 	.byte	0x04, 0x11
        /*000e*/ 	.short	(.L_3 - .L_2)
	.align		4
.L_2:
        /*0010*/ 	.word	index@($_Z12kMeansKernelPfS_S_Pjii$__internal_accurate_pow)
        /*0014*/ 	.word	0x00000000


	//----- nvinfo : EIATTR_FRAME_SIZE
	.align		4
.L_3:
        /*0018*/ 	.byte	0x04, 0x11
        /*001a*/ 	.short	(.L_5 - .L_4)
	.align		4
.L_4:
        /*001c*/ 	.word	index@($__internal_1_$__cuda_sm3x_div_rn_noftz_f32_slowpath)
        /*0020*/ 	.word	0x00000000


	//----- nvinfo : EIATTR_FRAME_SIZE
	.align		4
.L_5:
        /*0024*/ 	.byte	0x04, 0x11
        /*0026*/ 	.short	(.L_7 - .L_6)
	.align		4
.L_6:
        /*0028*/ 	.word	index@($__internal_0_$__cuda_sm20_sqrt_rn_f32_slowpath)
        /*002c*/ 	.word	0x00000000


	//----- nvinfo : EIATTR_FRAME_SIZE
	.align		4
.L_7:
        /*0030*/ 	.byte	0x04, 0x11
        /*0032*/ 	.short	(.L_9 - .L_8)
	.align		4
.L_8:
        /*0034*/ 	.word	index@(_Z12kMeansKernelPfS_S_Pjii)
        /*0038*/ 	.word	0x00000000


	//----- nvinfo : EIATTR_MIN_STACK_SIZE
	.align		4
.L_9:
        /*003c*/ 	.byte	0x04, 0x12
        /*003e*/ 	.short	(.L_11 - .L_10)
	.align		4
.L_10:
        /*0040*/ 	.word	index@(_Z12kMeansKernelPfS_S_Pjii)
        /*0044*/ 	.word	0x00000000
.L_11:


//--------------------- .nv.compat                --------------------------
	.section	.nv.compat,"",@"SHT_CUDA_COMPAT_INFO"
	.align	4
        /*0000*/ 	.byte	0x02, 0x09, 0x00, 0x00, 0x02, 0x02, 0x01, 0x00, 0x02, 0x05, 0x05, 0x00, 0x03, 0x07, 0x01, 0x01
        /*0010*/ 	.byte	0x02, 0x03, 0x00, 0x00, 0x02, 0x06, 0x01, 0x00, 0x04, 0x0b, 0x08, 0x00, 0x01, 0x00, 0x00, 0x00
        /*0020*/ 	.byte	0x00, 0x00, 0x00, 0x00


//--------------------- .nv.info._Z12kMeansKernelPfS_S_Pjii --------------------------
	.section	.nv.info._Z12kMeansKernelPfS_S_Pjii,"",@"SHT_CUDA_INFO"
	.sectionflags	@""
	.align	4


	//----- nvinfo : EIATTR_CUDA_API_VERSION
	.align		4
        /*0000*/ 	.byte	0x04, 0x37
        /*0002*/ 	.short	(.L_13 - .L_12)
.L_12:
        /*0004*/ 	.word	0x00000082


	//----- nvinfo : EIATTR_KPARAM_INFO
	.align		4
.L_13:
        /*0008*/ 	.byte	0x04, 0x17
        /*000a*/ 	.short	(.L_15 - .L_14)
.L_14:
        /*000c*/ 	.word	0x00000000
        /*0010*/ 	.short	0x0005
        /*0012*/ 	.short	0x0024
        /*0014*/ 	.byte	0x00, 0xf0, 0x11, 0x00


	//----- nvinfo : EIATTR_KPARAM_INFO
	.align		4
.L_15:
        /*0018*/ 	.byte	0x04, 0x17
        /*001a*/ 	.short	(.L_17 - .L_16)
.L_16:
        /*001c*/ 	.word	0x00000000
        /*0020*/ 	.short	0x0004
        /*0022*/ 	.short	0x0020
        /*0024*/ 	.byte	0x00, 0xf0, 0x11, 0x00


	//----- nvinfo : EIATTR_KPARAM_INFO
	.align		4
.L_17:
        /*0028*/ 	.byte	0x04, 0x17
        /*002a*/ 	.short	(.L_19 - .L_18)
.L_18:
        /*002c*/ 	.word	0x00000000
        /*0030*/ 	.short	0x0003
        /*0032*/ 	.short	0x0018
        /*0034*/ 	.byte	0x00, 0xf5, 0x21, 0x00


	//----- nvinfo : EIATTR_KPARAM_INFO
	.align		4
.L_19:
        /*0038*/ 	.byte	0x04, 0x17
        /*003a*/ 	.short	(.L_21 - .L_20)
.L_20:
        /*003c*/ 	.word	0x00000000
        /*0040*/ 	.short	0x0002
        /*0042*/ 	.short	0x0010
        /*0044*/ 	.byte	0x00, 0xf5, 0x21, 0x00


	//----- nvinfo : EIATTR_KPARAM_INFO
	.align		4
.L_21:
        /*0048*/ 	.byte	0x04, 0x17
        /*004a*/ 	.short	(.L_23 - .L_22)
.L_22:
        /*004c*/ 	.word	0x00000000
        /*0050*/ 	.short	0x0001
        /*0052*/ 	.short	0x0008
        /*0054*/ 	.byte	0x00, 0xf5, 0x21, 0x00


	//----- nvinfo : EIATTR_KPARAM_INFO
	.align		4
.L_23:
        /*0058*/ 	.byte	0x04, 0x17
        /*005a*/ 	.short	(.L_25 - .L_24)
.L_24:
        /*005c*/ 	.word	0x00000000
        /*0060*/ 	.short	0x0000
        /*0062*/ 	.short	0x0000
        /*0064*/ 	.byte	0x00, 0xf5, 0x21, 0x00


	//----- nvinfo : EIATTR_SPARSE_MMA_MASK
	.align		4
.L_25:
        /*0068*/ 	.byte	0x03, 0x50
        /*006a*/ 	.short	0x0000


	//----- nvinfo : EIATTR_MAXREG_COUNT
	.align		4
        /*006c*/ 	.byte	0x03, 0x1b
        /*006e*/ 	.short	0x00ff


	//----- nvinfo : EIATTR_MERCURY_ISA_VERSION
	.align		4
        /*0070*/ 	.byte	0x03, 0x5f
        /*0072*/ 	.short	0x0101


	//----- nvinfo : EIATTR_VRC_CTA_INIT_COUNT
	.align		4
        /*0074*/ 	.byte	0x02, 0x4a
	.zero		1
	.zero		1


	//----- nvinfo : EIATTR_EXIT_INSTR_OFFSETS
	.align		4
        /*0078*/ 	.byte	0x04, 0x1c
        /*007a*/ 	.short	(.L_27 - .L_26)


	//   ....[0]....
.L_26:
        /*007c*/ 	.word	0x00000070


	//   ....[1]....
        /*0080*/ 	.word	0x00001850


	//   ....[2]....
        /*0084*/ 	.word	0x00001af0


	//----- nvinfo : EIATTR_CRS_STACK_SIZE
	.align		4
.L_27:
        /*0088*/ 	.byte	0x04, 0x1e
        /*008a*/ 	.short	(.L_29 - .L_28)
.L_28:
        /*008c*/ 	.word	0x00000000


	//----- nvinfo : EIATTR_CBANK_PARAM_SIZE
	.align		4
.L_29:
        /*0090*/ 	.byte	0x03, 0x19
        /*0092*/ 	.short	0x0028


	//----- nvinfo : EIATTR_PARAM_CBANK
	.align		4
        /*0094*/ 	.byte	0x04, 0x0a
        /*0096*/ 	.short	(.L_31 - .L_30)
	.align		4
.L_30:
        /*0098*/ 	.word	index@(.nv.constant0._Z12kMeansKernelPfS_S_Pjii)
        /*009c*/ 	.short	0x0380
        /*009e*/ 	.short	0x0028


	//----- nvinfo : EIATTR_SW_WAR
	.align		4
.L_31:
        /*00a0*/ 	.byte	0x04, 0x36
        /*00a2*/ 	.short	(.L_33 - .L_32)
.L_32:
        /*00a4*/ 	.word	0x00000008
.L_33:


//--------------------- .nv.callgraph             --------------------------
	.section	.nv.callgraph,"",@"SHT_CUDA_CALLGRAPH"
	.align	4
	.sectionentsize	8
	.align		4
        /*0000*/ 	.word	0x00000000
	.align		4
        /*0004*/ 	.word	0xffffffff
	.align		4
        /*0008*/ 	.word	0x00000000
	.align		4
        /*000c*/ 	.word	0xfffffffe
	.align		4
        /*0010*/ 	.word	0x00000000
	.align		4
        /*0014*/ 	.word	0xfffffffd
	.align		4
        /*0018*/ 	.word	0x00000000
	.align		4
        /*001c*/ 	.word	0xfffffffc


//--------------------- .text._Z12kMeansKernelPfS_S_Pjii --------------------------
	.section	.text._Z12kMeansKernelPfS_S_Pjii,"ax",@progbits
	.align	128
        .global         _Z12kMeansKernelPfS_S_Pjii
        .type           _Z12kMeansKernelPfS_S_Pjii,@function
        .size           _Z12kMeansKernelPfS_S_Pjii,(.L_x_66 - _Z12kMeansKernelPfS_S_Pjii)
        .other          _Z12kMeansKernelPfS_S_Pjii,@"STO_CUDA_ENTRY STV_DEFAULT"
_Z12kMeansKernelPfS_S_Pjii:
.text._Z12kMeansKernelPfS_S_Pjii:
[----:B------:R-:W-:Y:S01]  /*0000*/  LDC R1, c[0x0][0x37c] ;  /* 0x0000df00ff017b82 */ /* 0x000fe20000000800 */
[----:B------:R-:W0:Y:S07]  /*0010*/  S2R R3, SR_TID.X ;  /* 0x0000000000037919 */ /* 0x000e2e0000002100 */
[----:B------:R-:W0:Y:S01]  /*0020*/  S2UR UR4, SR_CTAID.X ;  /* 0x00000000000479c3 */ /* 0x000e220000002500 */
[----:B------:R-:W1:Y:S07]  /*0030*/  LDCU UR5, c[0x0][0x3a0] ;  /* 0x00007400ff0577ac */ /* 0x000e6e0008000800 */
[----:B------:R-:W0:Y:S02]  /*0040*/  LDC R2, c[0x0][0x360] ;  /* 0x0000d800ff027b82 */ /* 0x000e240000000800 */
[----:B0-----:R-:W-:-:S05]  /*0050*/  IMAD R2, R2, UR4, R3 ;  /* 0x0000000402027c24 */ /* 0x001fca000f8e0203 */
[----:B-1----:R-:W-:-:S13]  /*0060*/  ISETP.GE.AND P0, PT, R2, UR5, PT ;  /* 0x0000000502007c0c */ /* 0x002fda000bf06270 */
[----:B------:R-:W-:Y:S05]  /*0070*/  @P0 EXIT ;  /* 0x000000000000094d */ /* 0x000fea0003800000 */
[----:B------:R-:W0:Y:S01]  /*0080*/  LDC R9, c[0x0][0x3a4] ;  /* 0x0000e900ff097b82 */ /* 0x000e220000000800 */
[----:B------:R-:W1:Y:S07]  /*0090*/  LDCU.64 UR8, c[0x0][0x358] ;  /* 0x00006b00ff0877ac */ /* 0x000e6e0008000a00 */
[----:B------:R-:W2:Y:S08]  /*00a0*/  LDC.64 R4, c[0x0][0x390] ;  /* 0x0000e400ff047b82 */ /* 0x000eb00000000a00 */
[----:B------:R-:W3:Y:S08]  /*00b0*/  LDC.64 R12, c[0x0][0x398] ;  /* 0x0000e600ff0c7b82 */ /* 0x000ef00000000a00 */
[----:B------:R-:W4:Y:S01]  /*00c0*/  LDC.64 R16, c[0x0][0x380] ;  /* 0x0000e000ff107b82 */ /* 0x000f220000000a00 */
[----:B0-----:R-:W-:-:S07]  /*00d0*/  ISETP.GE.AND P0, PT, R2, R9, PT ;  /* 0x000000090200720c */ /* 0x001fce0003f06270 */
[----:B------:R-:W0:Y:S06]  /*00e0*/  LDC.64 R14, c[0x0][0x388] ;  /* 0x0000e200ff0e7b82 */ /* 0x000e2c0000000a00 */
[----:B--2---:R-:W-:-:S04]  /*00f0*/  @!P0 IMAD.WIDE R4, R2, 0x4, R4 ;  /* 0x0000000402048825 */ /* 0x004fc800078e0204 */
[----:B---3--:R-:W-:Y:S01]  /*0100*/  @!P0 IMAD.WIDE R12, R2, 0x4, R12 ;  /* 0x00000004020c8825 */ /* 0x008fe200078e020c */
[----:B-1----:R1:W-:Y:S03]  /*0110*/  @!P0 STG.E desc[UR8][R4.64], RZ ;  /* 0x000000ff04008986 */ /* 0x0023e6000c101908 */
[----:B------:R-:W-:-:S04]  /*0120*/  @!P0 IMAD.WIDE R8, R9, 0x4, R4 ;  /* 0x0000000409088825 */ /* 0x000fc800078e0204 */
[----:B----4-:R-:W-:Y:S01]  /*0130*/  IMAD.WIDE R16, R2, 0x4, R16 ;  /* 0x0000000402107825 */ /* 0x010fe200078e0210 */
[----:B------:R1:W-:Y:S04]  /*0140*/  @!P0 STG.E desc[UR8][R8.64], RZ ;  /* 0x000000ff08008986 */ /* 0x0003e8000c101908 */
[----:B------:R1:W-:Y:S04]  /*0150*/  @!P0 STG.E desc[UR8][R12.64], RZ ;  /* 0x000000ff0c008986 */ /* 0x0003e8000c101908 */
[----:B0-----:R-:W2:Y:S04]  /*0160*/  LDG.E R6, desc[UR8][R14.64] ;  /* 0x000000080e067981 */ /* 0x001ea8000c1e1900 */
[----:B------:R-:W2:Y:S01]  /*0170*/  LDG.E R3, desc[UR8][R16.64] ;  /* 0x0000000810037981 */ /* 0x000ea2000c1e1900 */
[----:B------:R-:W-:Y:S01]  /*0180*/  BSSY.RECONVERGENT B0, `(.L_x_0) ;  /* 0x0000006000007945 */ /* 0x000fe20003800200 */
[----:B------:R-:W-:Y:S01]  /*0190*/  MOV R0, 0x1e0 ;  /* 0x000001e000007802 */ /* 0x000fe20000000f00 */
[----:B--2---:R-:W-:-:S04]  /*01a0*/  FADD R6, R3, -R6 ;  /* 0x8000000603067221 */ /* 0x004fc80000000000 */
[----:B------:R-:W0:Y:S02]  /*01b0*/  F2F.F64.F32 R10, R6 ;  /* 0x00000006000a7310 */ /* 0x000e240000201800 */
[----:B01----:R-:W-:-:S11]  /*01c0*/  DADD R28, -RZ, |R10| ;  /* 0x00000000ff1c7229 */ /* 0x003fd6000000050a */
[----:B------:R-:W-:Y:S05]  /*01d0*/  CALL.REL.NOINC `($_Z12kMeansKernelPfS_S_Pjii$__internal_accurate_pow) ;  /* 0x00000020003c7944 */ /* 0x000fea0003c00000 */
[----:B------:R-:W-:Y:S05]  /*01e0*/  BSYNC.RECONVERGENT B0 ;  /* 0x0000000000007941 */ /* 0x000fea0003800200 */
.L_x_0:
[----:B------:R-:W0:Y:S08]  /*01f0*/  LDC.64 R18, c[0x0][0x388] ;  /* 0x0000e200ff127b82 */ /* 0x000e300000000a00 */
[----:B------:R-:W0:Y:S02]  /*0200*/  LDC.64 R14, c[0x0][0x3a0] ;  /* 0x0000e800ff0e7b82 */ /* 0x000e240000000a00 */
[----:B0-----:R-:W-:-:S04]  /*0210*/  IMAD.WIDE R18, R15, 0x4, R18 ;  /* 0x000000040f127825 */ /* 0x001fc800078e0212 */
[----:B------:R-:W-:Y:S01]  /*0220*/  IMAD.WIDE R14, R14, 0x4, R16 ;  /* 0x000000040e0e7825 */ /* 0x000fe200078e0210 */
[----:B------:R-:W2:Y:S04]  /*0230*/  LDG.E R5, desc[UR8][R18.64] ;  /* 0x0000000812057981 */ /* 0x000ea8000c1e1900 */
[----:B------:R-:W2:Y:S01]  /*0240*/  LDG.E R4, desc[UR8][R14.64] ;  /* 0x000000080e047981 */ /* 0x000ea2000c1e1900 */
[----:B------:R-:W-:Y:S01]  /*0250*/  DADD R8, R10, 2 ;  /* 0x400000000a087429 */ /* 0x000fe20000000000 */
[----:B------:R-:W-:Y:S01]  /*0260*/  FSETP.NEU.AND P0, PT, R6, RZ, PT ;  /* 0x000000ff0600720b */ /* 0x000fe20003f0d000 */
[----:B------:R-:W-:Y:S03]  /*0270*/  BSSY.RECONVERGENT B0, `(.L_x_1) ;  /* 0x000000e000007945 */ /* 0x000fe60003800200 */
[----:B------:R-:W-:-:S02]  /*0280*/  FSEL R12, R23, RZ, P0 ;  /* 0x000000ff170c7208 */ /* 0x000fc40000000000 */
[----:B------:R-:W-:-:S03]  /*0290*/  FSEL R13, R22, RZ, P0 ;  /* 0x000000ff160d7208 */ /* 0x000fc60000000000 */
[----:B------:R-:W-:-:S04]  /*02a0*/  LOP3.LUT R0, R9, 0x7ff00000, RZ, 0xc0, !PT ;  /* 0x7ff0000009007812 */ /* 0x000fc800078ec0ff */
[----:B------:R-:W-:Y:S01]  /*02b0*/  ISETP.NE.AND P1, PT, R0, 0x7ff00000, PT ;  /* 0x7ff000000000780c */ /* 0x000fe20003f25270 */
[----:B--2---:R-:W-:-:S04]  /*02c0*/  FADD R5, R4, -R5 ;  /* 0x8000000504057221 */ /* 0x004fc80000000000 */
[----:B------:R0:W1:Y:S08]  /*02d0*/  F2F.F64.F32 R8, R5 ;  /* 0x0000000500087310 */ /* 0x0000700000201800 */
[----:B------:R-:W-:Y:S05]  /*02e0*/  @P1 BRA `(.L_x_2) ;  /* 0x0000000000181947 */ /* 0x000fea0003800000 */
[----:B------:R-:W-:-:S13]  /*02f0*/  FSETP.NAN.AND P0, PT, R6, R6, PT ;  /* 0x000000060600720b */ /* 0x000fda0003f08000 */
[----:B------:R-:W-:Y:S01]  /*0300*/  @P0 DADD R12, R10, 2 ;  /* 0x400000000a0c0429 */ /* 0x000fe20000000000 */
[----:B------:R-:W-:Y:S10]  /*0310*/  @P0 BRA `(.L_x_2) ;  /* 0x00000000000c0947 */ /* 0x000ff40003800000 */
[----:B------:R-:W-:-:S14]  /*0320*/  DSETP.NEU.AND P0, PT, |R10|, +INF , PT ;  /* 0x7ff000000a00742a */ /* 0x000fdc0003f0d200 */
[----:B------:R-:W-:Y:S02]  /*0330*/  @!P0 IMAD.MOV.U32 R12, RZ, RZ, 0x0 ;  /* 0x00000000ff0c8424 */ /* 0x000fe400078e00ff */
[----:B------:R-:W-:-:S07]  /*0340*/  @!P0 IMAD.MOV.U32 R13, RZ, RZ, 0x7ff00000 ;  /* 0x7ff00000ff0d8424 */ /* 0x000fce00078e00ff */
.L_x_2:
[----:B------:R-:W-:Y:S05]  /*0350*/  BSYNC.RECONVERGENT B0 ;  /* 0x0000000000007941 */ /* 0x000fea0003800200 */
.L_x_1:
[----:B------:R-:W-:Y:S01]  /*0360*/  DADD R12, RZ, R12 ;  /* 0x00000000ff0c7229 */ /* 0x000fe2000000000c */
[----:B------:R-:W-:Y:S01]  /*0370*/  FSETP.NEU.AND P0, PT, R6, 1, PT ;  /* 0x3f8000000600780b */ /* 0x000fe20003f0d000 */
[----:B-1----:R-:W-:Y:S01]  /*0380*/  DADD R28, -RZ, |R8| ;  /* 0x00000000ff1c7229 */ /* 0x002fe20000000508 */
[----:B------:R-:W-:Y:S01]  /*0390*/  BSSY.RECONVERGENT B0, `(.L_x_3) ;  /* 0x0000005000007945 */ /* 0x000fe20003800200 */
[----:B------:R-:W-:-:S06]  /*03a0*/  MOV R0, 0x3e0 ;  /* 0x000003e000007802 */ /* 0x000fcc0000000f00 */
[----:B------:R-:W1:Y:S02]  /*03b0*/  F2F.F32.F64 R12, R12 ;  /* 0x0000000c000c7310 */ /* 0x000e640000301000 */
[----:B-1----:R-:W-:-:S07]  /*03c0*/  FSEL R6, R12, 1, P0 ;  /* 0x3f8000000c067808 */ /* 0x002fce0000000000 */
[----:B0-----:R-:W-:Y:S05]  /*03d0*/  CALL.REL.NOINC `($_Z12kMeansKernelPfS_S_Pjii$__internal_accurate_pow) ;  /* 0x0000001c00bc7944 */ /* 0x001fea0003c00000 */
[----:B------:R-:W-:Y:S05]  /*03e0*/  BSYNC.RECONVERGENT B0 ;  /* 0x0000000000007941 */ /* 0x000fea0003800200 */
.L_x_3:
[----:B------:R-:W-:Y:S01]  /*03f0*/  DADD R10, R8, 2 ;  /* 0x40000000080a7429 */ /* 0x000fe20000000000 */
[----:B------:R-:W-:Y:S01]  /*0400*/  FSETP.NEU.AND P0, PT, R5, RZ, PT ;  /* 0x000000ff0500720b */ /* 0x000fe20003f0d000 */
[----:B------:R-:W-:Y:S08]  /*0410*/  BSSY.RECONVERGENT B0, `(.L_x_4) ;  /* 0x000000e000007945 */ /* 0x000ff00003800200 */
[----:B------:R-:W-:-:S02]  /*0420*/  LOP3.LUT R10, R11, 0x7ff00000, RZ, 0xc0, !PT ;  /* 0x7ff000000b0a7812 */ /* 0x000fc400078ec0ff */
[----:B------:R-:W-:Y:S02]  /*0430*/  FSEL R11, R22, RZ, P0 ;  /* 0x000000ff160b7208 */ /* 0x000fe40000000000 */
[----:B------:R-:W-:Y:S02]  /*0440*/  ISETP.NE.AND P1, PT, R10, 0x7ff00000, PT ;  /* 0x7ff000000a00780c */ /* 0x000fe40003f25270 */
[----:B------:R-:W-:-:S11]  /*0450*/  FSEL R10, R23, RZ, P0 ;  /* 0x000000ff170a7208 */ /* 0x000fd60000000000 */
[----:B------:R-:W-:Y:S05]  /*0460*/  @P1 BRA `(.L_x_5) ;  /* 0x0000000000201947 */ /* 0x000fea0003800000 */
[----:B------:R-:W-:-:S13]  /*0470*/  FSETP.NAN.AND P0, PT, R5, R5, PT ;  /* 0x000000050500720b */ /* 0x000fda0003f08000 */
[----:B------:R-:W-:Y:S05]  /*0480*/  @P0 BRA `(.L_x_6) ;  /* 0x0000000000140947 */ /* 0x000fea0003800000 */
[----:B------:R-:W-:-:S14]  /*0490*/  DSETP.NEU.AND P0, PT, |R8|, +INF , PT ;  /* 0x7ff000000800742a */ /* 0x000fdc0003f0d200 */
[----:B------:R-:W-:Y:S05]  /*04a0*/  @P0 BRA `(.L_x_5) ;  /* 0x0000000000100947 */ /* 0x000fea0003800000 */
[----:B------:R-:W-:Y:S02]  /*04b0*/  IMAD.MOV.U32 R10, RZ, RZ, 0x0 ;  /* 0x00000000ff0a7424 */ /* 0x000fe400078e00ff */
[----:B------:R-:W-:Y:S01]  /*04c0*/  IMAD.MOV.U32 R11, RZ, RZ, 0x7ff00000 ;  /* 0x7ff00000ff0b7424 */ /* 0x000fe200078e00ff */
[----:B------:R-:W-:Y:S06]  /*04d0*/  BRA `(.L_x_5) ;  /* 0x0000000000047947 */ /* 0x000fec0003800000 */
.L_x_6:
[----:B------:R-:W-:-:S11]  /*04e0*/  DADD R10, R8, 2 ;  /* 0x40000000080a7429 */ /* 0x000fd60000000000 */
.L_x_5:
[----:B------:R-:W-:Y:S05]  /*04f0*/  BSYNC.RECONVERGENT B0 ;  /* 0x0000000000007941 */ /* 0x000fea0003800200 */
.L_x_4:
[----:B------:R-:W0:Y:S01]  /*0500*/  LDCU UR4, c[0x0][0x3a4] ;  /* 0x00007480ff0477ac */ /* 0x000e220008000800 */
[----:B------:R-:W1:Y:S01]  /*0510*/  F2F.F64.F32 R6, R6 ;  /* 0x0000000600067310 */ /* 0x000e620000201800 */
[----:B------:R-:W-:Y:S01]  /*0520*/  FSETP.NEU.AND P0, PT, R5, 1, PT ;  /* 0x3f8000000500780b */ /* 0x000fe20003f0d000 */
[----:B------:R-:W-:-:S03]  /*0530*/  IMAD.MOV.U32 R38, RZ, RZ, RZ ;  /* 0x000000ffff267224 */ /* 0x000fc600078e00ff */
[----:B------:R-:W-:Y:S02]  /*0540*/  FSEL R8, R10, RZ, P0 ;  /* 0x000000ff0a087208 */ /* 0x000fe40000000000 */
[----:B------:R-:W-:-:S06]  /*0550*/  FSEL R9, R11, 1.875, P0 ;  /* 0x3ff000000b097808 */ /* 0x000fcc0000000000 */
[----:B-1----:R-:W-:Y:S01]  /*0560*/  DADD R8, R6, R8 ;  /* 0x0000000006087229 */ /* 0x002fe20000000008 */
[----:B0-----:R-:W-:-:S09]  /*0570*/  UISETP.GE.AND UP0, UPT, UR4, 0x2, UPT ;  /* 0x000000020400788c */ /* 0x001fd2000bf06270 */
[----:B------:R-:W-:Y:S05]  /*0580*/  BRA.U !UP0, `(.L_x_7) ;  /* 0x00000011086c7547 */ /* 0x000fea000b800000 */
[----:B------:R-:W0:Y:S01]  /*0590*/  F2F.F32.F64 R8, R8 ;  /* 0x0000000800087310 */ /* 0x000e220000301000 */
[----:B------:R-:W-:Y:S01]  /*05a0*/  BSSY.RECONVERGENT B0, `(.L_x_8) ;  /* 0x0000010000007945 */ /* 0x000fe20003800200 */
[----:B0-----:R-:W-:-:S06]  /*05b0*/  VIADD R0, R8, 0xf3000000 ;  /* 0xf300000008007836 */ /* 0x001fcc0000000000 */
[----:B------:R0:W1:Y:S01]  /*05c0*/  MUFU.RSQ R7, R8 ;  /* 0x0000000800077308 */ /* 0x0000620000001400 */
[----:B------:R-:W-:-:S13]  /*05d0*/  ISETP.GT.U32.AND P0, PT, R0, 0x727fffff, PT ;  /* 0x727fffff0000780c */ /* 0x000fda0003f04070 */
[----:B0-----:R-:W-:Y:S05]  /*05e0*/  @!P0 BRA `(.L_x_9) ;  /* 0x00000000001c8947 */ /* 0x001fea0003800000 */
[----:B------:R-:W-:Y:S01]  /*05f0*/  BSSY.RECONVERGENT B1, `(.L_x_10) ;  /* 0x0000004000017945 */ /* 0x000fe20003800200 */
[----:B------:R-:W-:Y:S01]  /*0600*/  IMAD.MOV.U32 R0, RZ, RZ, R8 ;  /* 0x000000ffff007224 */ /* 0x000fe200078e0008 */
[----:B------:R-:W-:-:S07]  /*0610*/  MOV R22, 0x630 ;  /* 0x0000063000167802 */ /* 0x000fce0000000f00 */
[----:B-1----:R-:W-:Y:S05]  /*0620*/  CALL.REL.NOINC `($__internal_0_$__cuda_sm20_sqrt_rn_f32_slowpath) ;  /* 0x0000001400347944 */ /* 0x002fea0003c00000 */
[----:B------:R-:W-:Y:S05]  /*0630*/  BSYNC.RECONVERGENT B1 ;  /* 0x0000000000017941 */ /* 0x000fea0003800200 */
.L_x_10:
[----:B------:R-:W-:Y:S01]  /*0640*/  IMAD.MOV.U32 R5, RZ, RZ, R0 ;  /* 0x000000ffff057224 */ /* 0x000fe200078e0000 */
[----:B------:R-:W-:Y:S06]  /*0650*/  BRA `(.L_x_11) ;  /* 0x0000000000107947 */ /* 0x000fec0003800000 */
.L_x_9:
[----:B-1----:R-:W-:Y:S01]  /*0660*/  FMUL.FTZ R5, R8, R7 ;  /* 0x0000000708057220 */ /* 0x002fe20000410000 */
[----:B------:R-:W-:-:S03]  /*0670*/  FMUL.FTZ R6, R7, 0.5 ;  /* 0x3f00000007067820 */ /* 0x000fc60000410000 */
[----:B------:R-:W-:-:S04]  /*0680*/  FFMA R0, -R5, R5, R8 ;  /* 0x0000000505007223 */ /* 0x000fc80000000108 */
[----:B------:R-:W-:-:S07]  /*0690*/  FFMA R5, R0, R6, R5 ;  /* 0x0000000600057223 */ /* 0x000fce0000000005 */
.L_x_11:
[----:B------:R-:W-:Y:S05]  /*06a0*/  BSYNC.RECONVERGENT B0 ;  /* 0x0000000000007941 */ /* 0x000fea0003800200 */
.L_x_8:
[----:B------:R-:W0:Y:S01]  /*06b0*/  LDCU UR5, c[0x0][0x3a4] ;  /* 0x00007480ff0577ac */ /* 0x000e220008000800 */
[----:B------:R-:W-:Y:S02]  /*06c0*/  IMAD.MOV.U32 R38, RZ, RZ, RZ ;  /* 0x000000ffff267224 */ /* 0x000fe400078e00ff */
[----:B------:R-:W-:Y:S01]  /*06d0*/  IMAD.MOV.U32 R7, RZ, RZ, 0x1 ;  /* 0x00000001ff077424 */ /* 0x000fe200078e00ff */
[----:B0-----:R-:W-:Y:S02]  /*06e0*/  UISETP.NE.AND UP0, UPT, UR5, 0x2, UPT ;  /* 0x000000020500788c */ /* 0x001fe4000bf05270 */
[----:B------:R-:W-:-:S07]  /*06f0*/  UIADD3 UR4, UPT, UPT, UR5, -0x1, URZ ;  /* 0xffffffff05047890 */ /* 0x000fce000fffe0ff */
[----:B------:R-:W-:Y:S05]  /*0700*/  BRA.U !UP0, `(.L_x_12) ;  /* 0x0000000908b87547 */ /* 0x000fea000b800000 */
[----:B------:R-:W0:Y:S01]  /*0710*/  LDCU.64 UR6, c[0x0][0x388] ;  /* 0x00007100ff0677ac */ /* 0x000e220008000a00 */
[----:B------:R-:W1:Y:S01]  /*0720*/  LDC R6, c[0x0][0x3a4] ;  /* 0x0000e900ff067b82 */ /* 0x000e620000000800 */
[----:B------:R-:W-:Y:S01]  /*0730*/  IMAD.MOV.U32 R7, RZ, RZ, RZ ;  /* 0x000000ffff077224 */ /* 0x000fe200078e00ff */
[----:B------:R-:W2:Y:S01]  /*0740*/  LDCU UR10, c[0x0][0x3a4] ;  /* 0x00007480ff0a77ac */ /* 0x000ea20008000800 */
[----:B------:R-:W-:-:S05]  /*0750*/  IMAD.MOV.U32 R38, RZ, RZ, RZ ;  /* 0x000000ffff267224 */ /* 0x000fca00078e00ff */
[----:B------:R-:W3:Y:S01]  /*0760*/  LDC.64 R12, c[0x0][0x388] ;  /* 0x0000e200ff0c7b82 */ /* 0x000ee20000000a00 */
[----:B0-----:R-:W-:-:S04]  /*0770*/  UIADD3 UR5, UP0, UPT, UR6, 0x8, URZ ;  /* 0x0000000806057890 */ /* 0x001fc8000ff1e0ff */
[----:B------:R-:W-:Y:S01]  /*0780*/  UIADD3.X UR6, UPT, UPT, URZ, UR7, URZ, UP0, !UPT ;  /* 0x00000007ff067290 */ /* 0x000fe200087fe4ff */
[----:B--2---:R-:W-:Y:S02]  /*0790*/  IMAD.U32 R8, RZ, RZ, UR10 ;  /* 0x0000000aff087e24 */ /* 0x004fe4000f8e00ff */
[----:B------:R-:W-:-:S03]  /*07a0*/  IMAD.U32 R10, RZ, RZ, UR5 ;  /* 0x00000005ff0a7e24 */ /* 0x000fc6000f8e00ff */
[----:B------:R-:W-:-:S07]  /*07b0*/  IMAD.U32 R11, RZ, RZ, UR6 ;  /* 0x00000006ff0b7e24 */ /* 0x000fce000f8e00ff */
.L_x_34:
[----:B------:R-:W2:Y:S01]  /*07c0*/  LDG.E R0, desc[UR8][R10.64+-0x4] ;  /* 0xfffffc080a007981 */ /* 0x000ea2000c1e1900 */
[----:B------:R-:W-:Y:S01]  /*07d0*/  BSSY.RECONVERGENT B0, `(.L_x_13) ;  /* 0x0000006000007945 */ /* 0x000fe20003800200 */
[----:B--2---:R-:W-:Y:S01]  /*07e0*/  FADD R9, R3, -R0 ;  /* 0x8000000003097221 */ /* 0x004fe20000000000 */
[----:B------:R-:W-:-:S03]  /*07f0*/  MOV R0, 0x830 ;  /* 0x0000083000007802 */ /* 0x000fc60000000f00 */
[----:B------:R-:W0:Y:S02]  /*0800*/  F2F.F64.F32 R18, R9 ;  /* 0x0000000900127310 */ /* 0x000e240000201800 */
[----:B0-----:R-:W-:-:S11]  /*0810*/  DADD R28, -RZ, |R18| ;  /* 0x00000000ff1c7229 */ /* 0x001fd60000000512 */
[----:B-1-3--:R-:W-:Y:S05]  /*0820*/  CALL.REL.NOINC `($_Z12kMeansKernelPfS_S_Pjii$__internal_accurate_pow) ;  /* 0x0000001800a87944 */ /* 0x00afea0003c00000 */
[----:B------:R-:W-:Y:S05]  /*0830*/  BSYNC.RECONVERGENT B0 ;  /* 0x0000000000007941 */ /* 0x000fea0003800200 */
.L_x_13:
[----:B------:R-:W-:-:S04]  /*0840*/  VIADD R27, R8, 0x1 ;  /* 0x00000001081b7836 */ /* 0x000fc80000000000 */
[----:B------:R-:W-:-:S06]  /*0850*/  IMAD.WIDE.U32 R26, R27, 0x4, R12 ;  /* 0x000000041b1a7825 */ /* 0x000fcc00078e000c */
[----:B------:R-:W2:Y:S01]  /*0860*/  LDG.E R27, desc[UR8][R26.64] ;  /* 0x000000081a1b7981 */ /* 0x000ea2000c1e1900 */
[----:B------:R-:W-:Y:S01]  /*0870*/  DADD R20, R18, 2 ;  /* 0x4000000012147429 */ /* 0x000fe20000000000 */
[----:B------:R-:W-:Y:S01]  /*0880*/  FSETP.NEU.AND P0, PT, R9, RZ, PT ;  /* 0x000000ff0900720b */ /* 0x000fe20003f0d000 */
[----:B------:R-:W-:Y:S03]  /*0890*/  BSSY.RECONVERGENT B0, `(.L_x_14) ;  /* 0x000000e000007945 */ /* 0x000fe60003800200 */
[----:B------:R-:W-:Y:S02]  /*08a0*/  FSEL R24, R23, RZ, P0 ;  /* 0x000000ff17187208 */ /* 0x000fe40000000000 */
        /* <DEDUP_REMOVED lines=12> */
.L_x_15:
[----:B------:R-:W-:Y:S05]  /*0970*/  BSYNC.RECONVERGENT B0 ;  /* 0x0000000000007941 */ /* 0x000fea0003800200 */
.L_x_14:
        /* <DEDUP_REMOVED lines=9> */
.L_x_16:
        /* <DEDUP_REMOVED lines=15> */
.L_x_19:
[----:B------:R-:W-:-:S11]  /*0b00*/  DADD R18, R20, 2 ;  /* 0x4000000014127429 */ /* 0x000fd60000000000 */
.L_x_18:
[----:B------:R-:W-:Y:S05]  /*0b10*/  BSYNC.RECONVERGENT B0 ;  /* 0x0000000000007941 */ /* 0x000fea0003800200 */
.L_x_17:
[----:B------:R-:W0:Y:S01]  /*0b20*/  F2F.F64.F32 R20, R9 ;  /* 0x0000000900147310 */ /* 0x000e220000201800 */
[----:B------:R-:W-:Y:S01]  /*0b30*/  FSETP.NEU.AND P0, PT, R39, 1, PT ;  /* 0x3f8000002700780b */ /* 0x000fe20003f0d000 */
[----:B------:R-:W-:Y:S03]  /*0b40*/  BSSY.RECONVERGENT B0, `(.L_x_20) ;  /* 0x0000011000007945 */ /* 0x000fe60003800200 */
[----:B------:R-:W-:Y:S02]  /*0b50*/  FSEL R18, R18, RZ, P0 ;  /* 0x000000ff12127208 */ /* 0x000fe40000000000 */
[----:B------:R-:W-:-:S06]  /*0b60*/  FSEL R19, R19, 1.875, P0 ;  /* 0x3ff0000013137808 */ /* 0x000fcc0000000000 */
[----:B0-----:R-:W-:-:S10]  /*0b70*/  DADD R20, R20, R18 ;  /* 0x0000000014147229 */ /* 0x001fd40000000012 */
[----:B------:R-:W0:Y:S02]  /*0b80*/  F2F.F32.F64 R21, R20 ;  /* 0x0000001400157310 */ /* 0x000e240000301000 */
[----:B0-----:R-:W-:-:S06]  /*0b90*/  VIADD R0, R21, 0xf3000000 ;  /* 0xf300000015007836 */ /* 0x001fcc0000000000 */
[----:B------:R0:W1:Y:S01]  /*0ba0*/  MUFU.RSQ R18, R21 ;  /* 0x0000001500127308 */ /* 0x0000620000001400 */
[----:B------:R-:W-:-:S13]  /*0bb0*/  ISETP.GT.U32.AND P0, PT, R0, 0x727fffff, PT ;  /* 0x727fffff0000780c */ /* 0x000fda0003f04070 */
[----:B0-----:R-:W-:Y:S05]  /*0bc0*/  @!P0 BRA `(.L_x_21) ;  /* 0x0000000000108947 */ /* 0x001fea0003800000 */
[----:B------:R-:W-:Y:S01]  /*0bd0*/  IMAD.MOV.U32 R0, RZ, RZ, R21 ;  /* 0x000000ffff007224 */ /* 0x000fe200078e0015 */
[----:B------:R-:W-:-:S07]  /*0be0*/  MOV R22, 0xc00 ;  /* 0x00000c0000167802 */ /* 0x000fce0000000f00 */
[----:B-1----:R-:W-:Y:S05]  /*0bf0*/  CALL.REL.NOINC `($__internal_0_$__cuda_sm20_sqrt_rn_f32_slowpath) ;  /* 0x0000000c00c07944 */ /* 0x002fea0003c00000 */
[----:B------:R-:W-:Y:S05]  /*0c00*/  BRA `(.L_x_22) ;  /* 0x0000000000107947 */ /* 0x000fea0003800000 */
.L_x_21:
[----:B-1----:R-:W-:Y:S01]  /*0c10*/  FMUL.FTZ R0, R21, R18 ;  /* 0x0000001215007220 */ /* 0x002fe20000410000 */
[----:B------:R-:W-:-:S03]  /*0c20*/  FMUL.FTZ R18, R18, 0.5 ;  /* 0x3f00000012127820 */ /* 0x000fc60000410000 */
[----:B------:R-:W-:-:S04]  /*0c30*/  FFMA R9, -R0, R0, R21 ;  /* 0x0000000000097223 */ /* 0x000fc80000000115 */
[----:B------:R-:W-:-:S07]  /*0c40*/  FFMA R0, R9, R18, R0 ;  /* 0x0000001209007223 */ /* 0x000fce0000000000 */
.L_x_22:
[----:B------:R-:W-:Y:S05]  /*0c50*/  BSYNC.RECONVERGENT B0 ;  /* 0x0000000000007941 */ /* 0x000fea0003800200 */
.L_x_20:
[----:B------:R-:W2:Y:S01]  /*0c60*/  LDG.E R18, desc[UR8][R10.64] ;  /* 0x000000080a127981 */ /* 0x000ea2000c1e1900 */
[CC--:B------:R-:W-:Y:S01]  /*0c70*/  FSETP.GEU.AND P0, PT, R0.reuse, R5.reuse, PT ;  /* 0x000000050000720b */ /* 0x0c0fe20003f0e000 */
[----:B------:R-:W-:Y:S03]  /*0c80*/  BSSY.RECONVERGENT B0, `(.L_x_23) ;  /* 0x0000008000007945 */ /* 0x000fe60003800200 */
[----:B------:R-:W-:Y:S02]  /*0c90*/  FSEL R5, R0, R5, !P0 ;  /* 0x0000000500057208 */ /* 0x000fe40004000000 */
[----:B------:R-:W-:-:S07]  /*0ca0*/  MOV R0, 0xd00 ;  /* 0x00000d0000007802 */ /* 0x000fce0000000f00 */
[----:B------:R-:W-:Y:S02]  /*0cb0*/  @!P0 VIADD R38, R7, 0x1 ;  /* 0x0000000107268836 */ /* 0x000fe40000000000 */
[----:B--2---:R-:W-:-:S04]  /*0cc0*/  FADD R9, R3, -R18 ;  /* 0x8000001203097221 */ /* 0x004fc80000000000 */
[----:B------:R-:W0:Y:S02]  /*0cd0*/  F2F.F64.F32 R18, R9 ;  /* 0x0000000900127310 */ /* 0x000e240000201800 */
[----:B0-----:R-:W-:-:S11]  /*0ce0*/  DADD R28, -RZ, |R18| ;  /* 0x00000000ff1c7229 */ /* 0x001fd60000000512 */
[----:B------:R-:W-:Y:S05]  /*0cf0*/  CALL.REL.NOINC `($_Z12kMeansKernelPfS_S_Pjii$__internal_accurate_pow) ;  /* 0x0000001400747944 */ /* 0x000fea0003c00000 */
[----:B------:R-:W-:Y:S05]  /*0d00*/  BSYNC.RECONVERGENT B0 ;  /* 0x0000000000007941 */ /* 0x000fea0003800200 */
.L_x_23:
[----:B------:R-:W-:Y:S01]  /*0d10*/  DADD R20, R18, 2 ;  /* 0x4000000012147429 */ /* 0x000fe20000000000 */
[----:B------:R-:W-:Y:S01]  /*0d20*/  FSETP.NEU.AND P0, PT, R9, RZ, PT ;  /* 0x000000ff0900720b */ /* 0x000fe20003f0d000 */
[----:B------:R-:W-:Y:S03]  /*0d30*/  BSSY.RECONVERGENT B0, `(.L_x_24) ;  /* 0x000000e000007945 */ /* 0x000fe60003800200 */
[----:B------:R-:W-:Y:S02]  /*0d40*/  FSEL R24, R23, RZ, P0 ;  /* 0x000000ff17187208 */ /* 0x000fe40000000000 */
[----:B------:R-:W-:-:S03]  /*0d50*/  FSEL R25, R22, RZ, P0 ;  /* 0x000000ff16197208 */ /* 0x000fc60000000000 */
[----:B------:R-:W-:-:S04]  /*0d60*/  LOP3.LUT R20, R21, 0x7ff00000, RZ, 0xc0, !PT ;  /* 0x7ff0000015147812 */ /* 0x000fc800078ec0ff */
[----:B------:R-:W-:-:S13]  /*0d70*/  ISETP.NE.AND P1, PT, R20, 0x7ff00000, PT ;  /* 0x7ff000001400780c */ /* 0x000fda0003f25270 */
        /* <DEDUP_REMOVED lines=8> */
.L_x_26:
[----:B------:R-:W-:-:S11]  /*0e00*/  DADD R24, R18, 2 ;  /* 0x4000000012187429 */ /* 0x000fd60000000000 */
.L_x_25:
[----:B------:R-:W-:Y:S05]  /*0e10*/  BSYNC.RECONVERGENT B0 ;  /* 0x0000000000007941 */ /* 0x000fea0003800200 */
.L_x_24:
[----:B------:R-:W-:-:S06]  /*0e20*/  IMAD.WIDE.U32 R22, R6, 0x4, R10 ;  /* 0x0000000406167825 */ /* 0x000fcc00078e000a */
[----:B------:R-:W2:Y:S01]  /*0e30*/  LDG.E R23, desc[UR8][R22.64] ;  /* 0x0000000816177981 */ /* 0x000ea2000c1e1900 */
[----:B------:R-:W-:Y:S01]  /*0e40*/  DADD R24, RZ, R24 ;  /* 0x00000000ff187229 */ /* 0x000fe20000000018 */
[----:B------:R-:W-:Y:S01]  /*0e50*/  FSETP.NEU.AND P0, PT, R9, 1, PT ;  /* 0x3f8000000900780b */ /* 0x000fe20003f0d000 */
[----:B------:R-:W-:Y:S01]  /*0e60*/  BSSY.RECONVERGENT B0, `(.L_x_27) ;  /* 0x0000008000007945 */ /* 0x000fe20003800200 */
[----:B------:R-:W-:-:S07]  /*0e70*/  MOV R0, 0xee0 ;  /* 0x00000ee000007802 */ /* 0x000fce0000000f00 */
[----:B------:R-:W0:Y:S02]  /*0e80*/  F2F.F32.F64 R24, R24 ;  /* 0x0000001800187310 */ /* 0x000e240000301000 */
[----:B0-----:R-:W-:Y:S01]  /*0e90*/  FSEL R9, R24, 1, P0 ;  /* 0x3f80000018097808 */ /* 0x001fe20000000000 */
[----:B--2---:R-:W-:-:S05]  /*0ea0*/  FADD R18, R4, -R23 ;  /* 0x8000001704127221 */ /* 0x004fca0000000000 */
[----:B------:R-:W0:Y:S02]  /*0eb0*/  F2F.F64.F32 R20, R18 ;  /* 0x0000001200147310 */ /* 0x000e240000201800 */
[----:B0-----:R-:W-:-:S11]  /*0ec0*/  DADD R28, -RZ, |R20| ;  /* 0x00000000ff1c7229 */ /* 0x001fd60000000514 */
[----:B------:R-:W-:Y:S05]  /*0ed0*/  CALL.REL.NOINC `($_Z12kMeansKernelPfS_S_Pjii$__internal_accurate_pow) ;  /* 0x0000001000fc7944 */ /* 0x000fea0003c00000 */
[----:B------:R-:W-:Y:S05]  /*0ee0*/  BSYNC.RECONVERGENT B0 ;  /* 0x0000000000007941 */ /* 0x000fea0003800200 */
.L_x_27:
        /* <DEDUP_REMOVED lines=15> */
.L_x_30:
[----:B------:R-:W-:-:S11]  /*0fe0*/  DADD R24, R20, 2 ;  /* 0x4000000014187429 */ /* 0x000fd60000000000 */
.L_x_29:
[----:B------:R-:W-:Y:S05]  /*0ff0*/  BSYNC.RECONVERGENT B0 ;  /* 0x0000000000007941 */ /* 0x000fea0003800200 */
.L_x_28:
        /* <DEDUP_REMOVED lines=15> */
.L_x_32:
[----:B-1----:R-:W-:Y:S01]  /*10f0*/  FMUL.FTZ R0, R21, R18 ;  /* 0x0000001215007220 */ /* 0x002fe20000410000 */
[----:B------:R-:W-:-:S03]  /*1100*/  FMUL.FTZ R18, R18, 0.5 ;  /* 0x3f00000012127820 */ /* 0x000fc60000410000 */
[----:B------:R-:W-:-:S04]  /*1110*/  FFMA R9, -R0, R0, R21 ;  /* 0x0000000000097223 */ /* 0x000fc80000000115 */
[----:B------:R-:W-:-:S07]  /*1120*/  FFMA R0, R9, R18, R0 ;  /* 0x0000001209007223 */ /* 0x000fce0000000000 */
.L_x_33:
[----:B------:R-:W-:Y:S05]  /*1130*/  BSYNC.RECONVERGENT B0 ;  /* 0x0000000000007941 */ /* 0x000fea0003800200 */
.L_x_31:
[----:B------:R-:W-:Y:S01]  /*1140*/  ULOP3.LUT UR5, UR4, 0xfffffffe, URZ, 0xc0, !UPT ;  /* 0xfffffffe04057892 */ /* 0x000fe2000f8ec0ff */
[----:B------:R-:W-:Y:S01]  /*1150*/  VIADD R7, R7, 0x2 ;  /* 0x0000000207077836 */ /* 0x000fe20000000000 */
[----:B------:R-:W-:Y:S01]  /*1160*/  IADD3 R10, P2, PT, R10, 0x8, RZ ;  /* 0x000000080a0a7810 */ /* 0x000fe20007f5e0ff */
[----:B------:R-:W-:Y:S01]  /*1170*/  VIADD R8, R8, 0x2 ;  /* 0x0000000208087836 */ /* 0x000fe20000000000 */
[CC--:B------:R-:W-:Y:S02]  /*1180*/  FSETP.GEU.AND P0, PT, R0.reuse, R5.reuse, PT ;  /* 0x000000050000720b */ /* 0x0c0fe40003f0e000 */
[C---:B------:R-:W-:Y:S01]  /*1190*/  ISETP.NE.AND P1, PT, R7.reuse, UR5, PT ;  /* 0x0000000507007c0c */ /* 0x040fe2000bf25270 */
[----:B------:R-:W-:Y:S01]  /*11a0*/  IMAD.X R11, RZ, RZ, R11, P2 ;  /* 0x000000ffff0b7224 */ /* 0x000fe200010e060b */
[----:B------:R-:W-:Y:S02]  /*11b0*/  FSEL R5, R0, R5, !P0 ;  /* 0x0000000500057208 */ /* 0x000fe40004000000 */
[----:B------:R-:W-:-:S09]  /*11c0*/  SEL R38, R7, R38, !P0 ;  /* 0x0000002607267207 */ /* 0x000fd20004000000 */
[----:B------:R-:W-:Y:S05]  /*11d0*/  @P1 BRA `(.L_x_34) ;  /* 0xfffffff400781947 */ /* 0x000fea000383ffff */
[----:B------:R-:W-:-:S07]  /*11e0*/  VIADD R7, R7, 0x1 ;  /* 0x0000000107077836 */ /* 0x000fce0000000000 */
.L_x_12:
[----:B------:R-:W-:-:S04]  /*11f0*/  ULOP3.LUT UR4, UR4, 0x1, URZ, 0xc0, !UPT ;  /* 0x0000000104047892 */ /* 0x000fc8000f8ec0ff */
[----:B------:R-:W-:-:S09]  /*1200*/  UISETP.NE.U32.AND UP0, UPT, UR4, 0x1, UPT ;  /* 0x000000010400788c */ /* 0x000fd2000bf05070 */
[----:B------:R-:W-:Y:S05]  /*1210*/  BRA.U UP0, `(.L_x_7) ;  /* 0x0000000500487547 */ /* 0x000fea000b800000 */
[----:B------:R-:W0:Y:S02]  /*1220*/  LDC.64 R10, c[0x0][0x388] ;  /* 0x0000e200ff0a7b82 */ /* 0x000e240000000a00 */
[----:B0-----:R-:W-:-:S06]  /*1230*/  IMAD.WIDE.U32 R10, R7, 0x4, R10 ;  /* 0x00000004070a7825 */ /* 0x001fcc00078e000a */
[----:B------:R-:W2:Y:S01]  /*1240*/  LDG.E R10, desc[UR8][R10.64] ;  /* 0x000000080a0a7981 */ /* 0x000ea2000c1e1900 */
[----:B------:R-:W-:Y:S01]  /*1250*/  BSSY.RECONVERGENT B0, `(.L_x_35) ;  /* 0x0000006000007945 */ /* 0x000fe20003800200 */
[----:B------:R-:W-:Y:S01]  /*1260*/  MOV R0, 0x12b0 ;  /* 0x000012b000007802 */ /* 0x000fe20000000f00 */
[----:B--2---:R-:W-:-:S04]  /*1270*/  FADD R3, R3, -R10 ;  /* 0x8000000a03037221 */ /* 0x004fc80000000000 */
[----:B------:R-:W0:Y:S02]  /*1280*/  F2F.F64.F32 R8, R3 ;  /* 0x0000000300087310 */ /* 0x000e240000201800 */
[----:B0-----:R-:W-:-:S11]  /*1290*/  DADD R28, -RZ, |R8| ;  /* 0x00000000ff1c7229 */ /* 0x001fd60000000508 */
[----:B------:R-:W-:Y:S05]  /*12a0*/  CALL.REL.NOINC `($_Z12kMeansKernelPfS_S_Pjii$__internal_accurate_pow) ;  /* 0x0000001000087944 */ /* 0x000fea0003c00000 */
[----:B------:R-:W-:Y:S05]  /*12b0*/  BSYNC.RECONVERGENT B0 ;  /* 0x0000000000007941 */ /* 0x000fea0003800200 */
.L_x_35:
        /* <DEDUP_REMOVED lines=15> */
.L_x_38:
[----:B------:R-:W-:-:S11]  /*13b0*/  DADD R10, R8, 2 ;  /* 0x40000000080a7429 */ /* 0x000fd60000000000 */
.L_x_37:
[----:B------:R-:W-:Y:S05]  /*13c0*/  BSYNC.RECONVERGENT B0 ;  /* 0x0000000000007941 */ /* 0x000fea0003800200 */
.L_x_36:
[----:B------:R-:W0:Y:S01]  /*13d0*/  LDC.64 R12, c[0x0][0x388] ;  /* 0x0000e200ff0c7b82 */ /* 0x000e220000000a00 */
[----:B------:R-:W1:Y:S02]  /*13e0*/  LDCU UR4, c[0x0][0x3a4] ;  /* 0x00007480ff0477ac */ /* 0x000e640008000800 */
[----:B-1----:R-:W-:-:S04]  /*13f0*/  VIADD R9, R7, UR4 ;  /* 0x0000000407097c36 */ /* 0x002fc80008000000 */
[----:B0-----:R-:W-:-:S06]  /*1400*/  IMAD.WIDE.U32 R12, R9, 0x4, R12 ;  /* 0x00000004090c7825 */ /* 0x001fcc00078e000c */
        /* <DEDUP_REMOVED lines=12> */
.L_x_39:
        /* <DEDUP_REMOVED lines=15> */
.L_x_42:
[----:B------:R-:W-:-:S11]  /*15c0*/  DADD R10, R8, 2 ;  /* 0x40000000080a7429 */ /* 0x000fd60000000000 */
.L_x_41:
[----:B------:R-:W-:Y:S05]  /*15d0*/  BSYNC.RECONVERGENT B0 ;  /* 0x0000000000007941 */ /* 0x000fea0003800200 */
.L_x_40:
        /* <DEDUP_REMOVED lines=15> */
.L_x_44:
[----:B-1----:R-:W-:Y:S01]  /*16d0*/  FMUL.FTZ R0, R9, R4 ;  /* 0x0000000409007220 */ /* 0x002fe20000410000 */
[----:B------:R-:W-:-:S03]  /*16e0*/  FMUL.FTZ R4, R4, 0.5 ;  /* 0x3f00000004047820 */ /* 0x000fc60000410000 */
[----:B------:R-:W-:-:S04]  /*16f0*/  FFMA R3, -R0, R0, R9 ;  /* 0x0000000000037223 */ /* 0x000fc80000000109 */
[----:B------:R-:W-:-:S07]  /*1700*/  FFMA R0, R3, R4, R0 ;  /* 0x0000000403007223 */ /* 0x000fce0000000000 */
.L_x_45:
[----:B------:R-:W-:Y:S05]  /*1710*/  BSYNC.RECONVERGENT B0 ;  /* 0x0000000000007941 */ /* 0x000fea0003800200 */
.L_x_43:
[----:B------:R-:W-:-:S04]  /*1720*/  FSETP.GEU.AND P0, PT, R0, R5, PT ;  /* 0x000000050000720b */ /* 0x000fc80003f0e000 */
[----:B------:R-:W-:-:S09]  /*1730*/  SEL R38, R7, R38, !P0 ;  /* 0x0000002607267207 */ /* 0x000fd20004000000 */
.L_x_7:
[----:B------:R-:W0:Y:S08]  /*1740*/  LDC.64 R8, c[0x0][0x398] ;  /* 0x0000e600ff087b82 */ /* 0x000e300000000a00 */
[----:B------:R-:W1:Y:S08]  /*1750*/  LDC R3, c[0x0][0x3a0] ;  /* 0x0000e800ff037b82 */ /* 0x000e700000000800 */
[----:B------:R-:W2:Y:S01]  /*1760*/  LDC.64 R10, c[0x0][0x390] ;  /* 0x0000e400ff0a7b82 */ /* 0x000ea20000000a00 */
[----:B0-----:R-:W-:-:S07]  /*1770*/  IMAD.WIDE.U32 R4, R38, 0x4, R8 ;  /* 0x0000000426047825 */ /* 0x001fce00078e0008 */
[----:B------:R-:W0:Y:S01]  /*1780*/  LDC R13, c[0x0][0x3a4] ;  /* 0x0000e900ff0d7b82 */ /* 0x000e220000000800 */
[----:B-1----:R1:W5:Y:S04]  /*1790*/  ATOMG.E.INC.STRONG.GPU PT, RZ, desc[UR8][R4.64], R3 ;  /* 0x8000000304ff79a8 */ /* 0x00236800099ef108 */
[----:B------:R-:W3:Y:S01]  /*17a0*/  LDG.E R17, desc[UR8][R16.64] ;  /* 0x0000000810117981 */ /* 0x000ee2000c1e1900 */
[----:B--2---:R-:W-:-:S05]  /*17b0*/  IMAD.WIDE R38, R38, 0x4, R10 ;  /* 0x0000000426267825 */ /* 0x004fca00078e020a */
[----:B---3--:R1:W5:Y:S04]  /*17c0*/  ATOMG.E.ADD.F32.FTZ.RN.STRONG.GPU PT, RZ, desc[UR8][R38.64], R17 ;  /* 0x8000001126ff79a3 */ /* 0x008368000c1ef308 */
[----:B------:R-:W2:Y:S01]  /*17d0*/  LDG.E R15, desc[UR8][R14.64] ;  /* 0x000000080e0f7981 */ /* 0x000ea2000c1e1900 */
[----:B0-----:R-:W-:Y:S01]  /*17e0*/  IMAD.WIDE R6, R13, 0x4, R38 ;  /* 0x000000040d067825 */ /* 0x001fe200078e0226 */
[----:B------:R-:W-:-:S04]  /*17f0*/  ISETP.GE.AND P0, PT, R2, R13, PT ;  /* 0x0000000d0200720c */ /* 0x000fc80003f06270 */
[----:B--2---:R1:W5:Y:S01]  /*1800*/  ATOMG.E.ADD.F32.FTZ.RN.STRONG.GPU PT, RZ, desc[UR8][R6.64], R15 ;  /* 0x8000000f06ff79a3 */ /* 0x004362000c1ef308 */
[----:B------:R-:W-:Y:S06]  /*1810*/  MEMBAR.SC.GPU ;  /* 0x0000000000007992 */ /* 0x000fec0000002000 */
[----:B------:R-:W-:-:S00]  /*1820*/  ERRBAR ;  /* 0x00000000000079ab */ /* 0x000fc00000000000 */
[----:B------:R-:W-:Y:S06]  /*1830*/  CGAERRBAR ;  /* 0x00000000000075ab */ /* 0x000fec0000000000 */
[----:B------:R-:W-:Y:S01]  /*1840*/  CCTL.IVALL ;  /* 0x00000000ff00798f */ /* 0x000fe20002000000 */
[----:B------:R-:W-:Y:S05]  /*1850*/  @P0 EXIT ;  /* 0x000000000000094d */ /* 0x000fea0003800000 */
[----:B-1----:R-:W-:-:S05]  /*1860*/  IMAD.WIDE R6, R2, 0x4, R8 ;  /* 0x0000000402067825 */ /* 0x002fca00078e0208 */
[----:B------:R-:W2:Y:S01]  /*1870*/  LDG.E R3, desc[UR8][R6.64] ;  /* 0x0000000806037981 */ /* 0x000ea2000c1e1900 */
[----:B------:R-:W-:-:S05]  /*1880*/  IMAD.WIDE R4, R2, 0x4, R10 ;  /* 0x0000000402047825 */ /* 0x000fca00078e020a */
[----:B------:R-:W3:Y:S01]  /*1890*/  LDG.E R0, desc[UR8][R4.64] ;  /* 0x0000000804007981 */ /* 0x000ee2000c1e1900 */
[----:B------:R-:W-:Y:S01]  /*18a0*/  BSSY.RECONVERGENT B0, `(.L_x_46) ;  /* 0x000000d000007945 */ /* 0x000fe20003800200 */
[----:B--2---:R-:W-:-:S04]  /*18b0*/  I2FP.F32.U32 R3, R3 ;  /* 0x0000000300037245 */ /* 0x004fc80000201000 */
[----:B------:R-:W0:Y:S08]  /*18c0*/  MUFU.RCP R8, R3 ;  /* 0x0000000300087308 */ /* 0x000e300000001000 */
[----:B---3--:R-:W1:Y:S01]  /*18d0*/  FCHK P0, R0, R3 ;  /* 0x0000000300007302 */ /* 0x008e620000000000 */
[----:B0-----:R-:W-:-:S04]  /*18e0*/  FFMA R9, -R3, R8, 1 ;  /* 0x3f80000003097423 */ /* 0x001fc80000000108 */
[----:B------:R-:W-:-:S04]  /*18f0*/  FFMA R9, R8, R9, R8 ;  /* 0x0000000908097223 */ /* 0x000fc80000000008 */
[----:B------:R-:W-:-:S04]  /*1900*/  FFMA R8, R0, R9, RZ ;  /* 0x0000000900087223 */ /* 0x000fc800000000ff */
[----:B------:R-:W-:-:S04]  /*1910*/  FFMA R10, -R3, R8, R0 ;  /* 0x00000008030a7223 */ /* 0x000fc80000000100 */
[----:B------:R-:W-:Y:S01]  /*1920*/  FFMA R11, R9, R10, R8 ;  /* 0x0000000a090b7223 */ /* 0x000fe20000000008 */
[----:B-1----:R-:W-:Y:S06]  /*1930*/  @!P0 BRA `(.L_x_47) ;  /* 0x00000000000c8947 */ /* 0x002fec0003800000 */
[----:B------:R-:W-:-:S07]  /*1940*/  MOV R10, 0x1960 ;  /* 0x00001960000a7802 */ /* 0x000fce0000000f00 */
[----:B-----5:R-:W-:Y:S05]  /*1950*/  CALL.REL.NOINC `($__internal_1_$__cuda_sm3x_div_rn_noftz_f32_slowpath) ;  /* 0x0000000000c47944 */ /* 0x020fea0003c00000 */
[----:B------:R-:W-:-:S07]  /*1960*/  IMAD.MOV.U32 R11, RZ, RZ, R13 ;  /* 0x000000ffff0b7224 */ /* 0x000fce00078e000d */
.L_x_47:
[----:B------:R-:W-:Y:S05]  /*1970*/  BSYNC.RECONVERGENT B0 ;  /* 0x0000000000007941 */ /* 0x000fea0003800200 */
.L_x_46:
[----:B------:R-:W0:Y:S08]  /*1980*/  LDC.64 R8, c[0x0][0x388] ;  /* 0x0000e200ff087b82 */ /* 0x000e300000000a00 */
[----:B------:R-:W1:Y:S01]  /*1990*/  LDC R3, c[0x0][0x3a4] ;  /* 0x0000e900ff037b82 */ /* 0x000e620000000800 */
[----:B0-----:R-:W-:-:S05]  /*19a0*/  IMAD.WIDE R8, R2, 0x4, R8 ;  /* 0x0000000402087825 */ /* 0x001fca00078e0208 */
[----:B------:R0:W-:Y:S04]  /*19b0*/  STG.E desc[UR8][R8.64], R11 ;  /* 0x0000000b08007986 */ /* 0x0001e8000c101908 */
[----:B------:R-:W2:Y:S01]  /*19c0*/  LDG.E R6, desc[UR8][R6.64] ;  /* 0x0000000806067981 */ /* 0x000ea2000c1e1900 */
[----:B-1----:R-:W-:-:S05]  /*19d0*/  IMAD.WIDE R4, R3, 0x4, R4 ;  /* 0x0000000403047825 */ /* 0x002fca00078e0204 */
[----:B------:R-:W3:Y:S01]  /*19e0*/  LDG.E R0, desc[UR8][R4.64] ;  /* 0x0000000804007981 */ /* 0x000ee2000c1e1900 */
[----:B------:R-:W-:Y:S01]  /*19f0*/  BSSY.RECONVERGENT B0, `(.L_x_48) ;  /* 0x000000c000007945 */ /* 0x000fe20003800200 */
[----:B--2---:R-:W-:-:S04]  /*1a00*/  I2FP.F32.U32 R3, R6 ;  /* 0x0000000600037245 */ /* 0x004fc80000201000 */
[----:B------:R-:W1:Y:S08]  /*1a10*/  MUFU.RCP R2, R3 ;  /* 0x0000000300027308 */ /* 0x000e700000001000 */
[----:B---3--:R-:W2:Y:S01]  /*1a20*/  FCHK P0, R0, R3 ;  /* 0x0000000300007302 */ /* 0x008ea20000000000 */
[----:B-1----:R-:W-:-:S04]  /*1a30*/  FFMA R13, -R3, R2, 1 ;  /* 0x3f800000030d7423 */ /* 0x002fc80000000102 */
[----:B------:R-:W-:-:S04]  /*1a40*/  FFMA R13, R2, R13, R2 ;  /* 0x0000000d020d7223 */ /* 0x000fc80000000002 */
[----:B------:R-:W-:-:S04]  /*1a50*/  FFMA R2, R0, R13, RZ ;  /* 0x0000000d00027223 */ /* 0x000fc800000000ff */
[----:B------:R-:W-:-:S04]  /*1a60*/  FFMA R10, -R3, R2, R0 ;  /* 0x00000002030a7223 */ /* 0x000fc80000000100 */
[----:B------:R-:W-:Y:S01]  /*1a70*/  FFMA R13, R13, R10, R2 ;  /* 0x0000000a0d0d7223 */ /* 0x000fe20000000002 */
[----:B0-2---:R-:W-:Y:S06]  /*1a80*/  @!P0 BRA `(.L_x_49) ;  /* 0x0000000000088947 */ /* 0x005fec0003800000 */
[----:B------:R-:W-:-:S07]  /*1a90*/  MOV R10, 0x1ab0 ;  /* 0x00001ab0000a7802 */ /* 0x000fce0000000f00 */
[----:B-----5:R-:W-:Y:S05]  /*1aa0*/  CALL.REL.NOINC `($__internal_1_$__cuda_sm3x_div_rn_noftz_f32_slowpath) ;  /* 0x0000000000707944 */ /* 0x020fea0003c00000 */
.L_x_49:
[----:B------:R-:W-:Y:S05]  /*1ab0*/  BSYNC.RECONVERGENT B0 ;  /* 0x0000000000007941 */ /* 0x000fea0003800200 */
.L_x_48:
[----:B------:R-:W0:Y:S02]  /*1ac0*/  LDC R3, c[0x0][0x3a4] ;  /* 0x0000e900ff037b82 */ /* 0x000e240000000800 */
[----:B0-----:R-:W-:-:S05]  /*1ad0*/  IMAD.WIDE R8, R3, 0x4, R8 ;  /* 0x0000000403087825 */ /* 0x001fca00078e0208 */
[----:B------:R-:W-:Y:S01]  /*1ae0*/  STG.E desc[UR8][R8.64], R13 ;  /* 0x0000000d08007986 */ /* 0x000fe2000c101908 */
[----:B------:R-:W-:Y:S05]  /*1af0*/  EXIT ;  /* 0x000000000000794d */ /* 0x000fea0003800000 */
        .weak           $__internal_0_$__cuda_sm20_sqrt_rn_f32_slowpath
        .type           $__internal_0_$__cuda_sm20_sqrt_rn_f32_slowpath,@function
        .size           $__internal_0_$__cuda_sm20_sqrt_rn_f32_slowpath,($__internal_1_$__cuda_sm3x_div_rn_noftz_f32_slowpath - $__internal_0_$__cuda_sm20_sqrt_rn_f32_slowpath)
$__internal_0_$__cuda_sm20_sqrt_rn_f32_slowpath:
[----:B------:R-:W-:-:S13]  /*1b00*/  LOP3.LUT P0, RZ, R0, 0x7fffffff, RZ, 0xc0, !PT ;  /* 0x7fffffff00ff7812 */ /* 0x000fda000780c0ff */
[----:B------:R-:W-:Y:S01]  /*1b10*/  @!P0 IMAD.MOV.U32 R9, RZ, RZ, R0 ;  /* 0x000000ffff098224 */ /* 0x000fe200078e0000 */
[----:B------:R-:W-:Y:S06]  /*1b20*/  @!P0 BRA `(.L_x_50) ;  /* 0x0000000000408947 */ /* 0x000fec0003800000 */
[----:B------:R-:W-:-:S13]  /*1b30*/  FSETP.GEU.FTZ.AND P0, PT, R0, RZ, PT ;  /* 0x000000ff0000720b */ /* 0x000fda0003f1e000 */
[----:B------:R-:W-:Y:S01]  /*1b40*/  @!P0 IMAD.MOV.U32 R9, RZ, RZ, 0x7fffffff ;  /* 0x7fffffffff098424 */ /* 0x000fe200078e00ff */
[----:B------:R-:W-:Y:S06]  /*1b50*/  @!P0 BRA `(.L_x_50) ;  /* 0x0000000000348947 */ /* 0x000fec0003800000 */
[----:B------:R-:W-:-:S13]  /*1b60*/  FSETP.GTU.FTZ.AND P0, PT, |R0|, +INF , PT ;  /* 0x7f8000000000780b */ /* 0x000fda0003f1c200 */
[----:B------:R-:W-:Y:S01]  /*1b70*/  @P0 FADD.FTZ R9, R0, 1 ;  /* 0x3f80000000090421 */ /* 0x000fe20000010000 */
[----:B------:R-:W-:Y:S06]  /*1b80*/  @P0 BRA `(.L_x_50) ;  /* 0x0000000000280947 */ /* 0x000fec0003800000 */
[----:B------:R-:W-:-:S13]  /*1b90*/  FSETP.NEU.FTZ.AND P0, PT, |R0|, +INF , PT ;  /* 0x7f8000000000780b */ /* 0x000fda0003f1d200 */
[----:B------:R-:W-:-:S04]  /*1ba0*/  @P0 FFMA R18, R0, 1.84467440737095516160e+19, RZ ;  /* 0x5f80000000120823 */ /* 0x000fc800000000ff */
[----:B------:R-:W0:Y:S02]  /*1bb0*/  @P0 MUFU.RSQ R9, R18 ;  /* 0x0000001200090308 */ /* 0x000e240000001400 */
[----:B0-----:R-:W-:Y:S01]  /*1bc0*/  @P0 FMUL.FTZ R19, R18, R9 ;  /* 0x0000000912130220 */ /* 0x001fe20000410000 */
[----:B------:R-:W-:Y:S01]  /*1bd0*/  @P0 FMUL.FTZ R21, R9, 0.5 ;  /* 0x3f00000009150820 */ /* 0x000fe20000410000 */
[----:B------:R-:W-:Y:S02]  /*1be0*/  @!P0 IMAD.MOV.U32 R9, RZ, RZ, R0 ;  /* 0x000000ffff098224 */ /* 0x000fe400078e0000 */
[----:B------:R-:W-:-:S04]  /*1bf0*/  @P0 FADD.FTZ R20, -R19, -RZ ;  /* 0x800000ff13140221 */ /* 0x000fc80000010100 */
[----:B------:R-:W-:-:S04]  /*1c00*/  @P0 FFMA R20, R19, R20, R18 ;  /* 0x0000001413140223 */ /* 0x000fc80000000012 */
[----:B------:R-:W-:-:S04]  /*1c10*/  @P0 FFMA R20, R20, R21, R19 ;  /* 0x0000001514140223 */ /* 0x000fc80000000013 */
[----:B------:R-:W-:-:S07]  /*1c20*/  @P0 FMUL.FTZ R9, R20, 2.3283064365386962891e-10 ;  /* 0x2f80000014090820 */ /* 0x000fce0000410000 */
.L_x_50:
[----:B------:R-:W-:Y:S02]  /*1c30*/  IMAD.MOV.U32 R18, RZ, RZ, R22 ;  /* 0x000000ffff127224 */ /* 0x000fe400078e0016 */
[----:B------:R-:W-:Y:S02]  /*1c40*/  IMAD.MOV.U32 R19, RZ, RZ, 0x0 ;  /* 0x00000000ff137424 */ /* 0x000fe400078e00ff */
[----:B------:R-:W-:Y:S02]  /*1c50*/  IMAD.MOV.U32 R0, RZ, RZ, R9 ;  /* 0x000000ffff007224 */ /* 0x000fe400078e0009 */
[----:B------:R-:W-:Y:S05]  /*1c60*/  RET.REL.NODEC R18 `(_Z12kMeansKernelPfS_S_Pjii) ;  /* 0xffffffe012e47950 */ /* 0x000fea0003c3ffff */
        .weak           $__internal_1_$__cuda_sm3x_div_rn_noftz_f32_slowpath
        .type           $__internal_1_$__cuda_sm3x_div_rn_noftz_f32_slowpath,@function
        .size           $__internal_1_$__cuda_sm3x_div_rn_noftz_f32_slowpath,($_Z12kMeansKernelPfS_S_Pjii$__internal_accurate_pow - $__internal_1_$__cuda_sm3x_div_rn_noftz_f32_slowpath)
$__internal_1_$__cuda_sm3x_div_rn_noftz_f32_slowpath:
[----:B------:R-:W-:Y:S01]  /*1c70*/  SHF.R.U32.HI R12, RZ, 0x17, R3 ;  /* 0x00000017ff0c7819 */ /* 0x000fe20000011603 */
[----:B------:R-:W-:Y:S01]  /*1c80*/  BSSY.RECONVERGENT B1, `(.L_x_51) ;  /* 0x0000062000017945 */ /* 0x000fe20003800200 */
[----:B------:R-:W-:Y:S02]  /*1c90*/  SHF.R.U32.HI R11, RZ, 0x17, R0 ;  /* 0x00000017ff0b7819 */ /* 0x000fe40000011600 */
[----:B------:R-:W-:Y:S02]  /*1ca0*/  LOP3.LUT R16, R12, 0xff, RZ, 0xc0, !PT ;  /* 0x000000ff0c107812 */ /* 0x000fe400078ec0ff */
[----:B------:R-:W-:-:S03]  /*1cb0*/  LOP3.LUT R14, R11, 0xff, RZ, 0xc0, !PT ;  /* 0x000000ff0b0e7812 */ /* 0x000fc600078ec0ff */
[----:B------:R-:W-:Y:S02]  /*1cc0*/  VIADD R13, R16, 0xffffffff ;  /* 0xffffffff100d7836 */ /* 0x000fe40000000000 */
[----:B------:R-:W-:-:S03]  /*1cd0*/  VIADD R12, R14, 0xffffffff ;  /* 0xffffffff0e0c7836 */ /* 0x000fc60000000000 */
[----:B------:R-:W-:-:S04]  /*1ce0*/  ISETP.GT.U32.AND P0, PT, R13, 0xfd, PT ;  /* 0x000000fd0d00780c */ /* 0x000fc80003f04070 */
[----:B------:R-:W-:-:S13]  /*1cf0*/  ISETP.GT.U32.OR P0, PT, R12, 0xfd, P0 ;  /* 0x000000fd0c00780c */ /* 0x000fda0000704470 */
[----:B------:R-:W-:Y:S01]  /*1d00*/  @!P0 IMAD.MOV.U32 R11, RZ, RZ, RZ ;  /* 0x000000ffff0b8224 */ /* 0x000fe200078e00ff */
[----:B------:R-:W-:Y:S06]  /*1d10*/  @!P0 BRA `(.L_x_52) ;  /* 0x00000000005c8947 */ /* 0x000fec0003800000 */
[----:B------:R-:W-:Y:S02]  /*1d20*/  FSETP.GTU.FTZ.AND P0, PT, |R0|, +INF , PT ;  /* 0x7f8000000000780b */ /* 0x000fe40003f1c200 */
[----:B------:R-:W-:-:S04]  /*1d30*/  FSETP.GTU.FTZ.AND P1, PT, |R3|, +INF , PT ;  /* 0x7f8000000300780b */ /* 0x000fc80003f3c200 */
[----:B------:R-:W-:-:S13]  /*1d40*/  PLOP3.LUT P0, PT, P0, P1, PT, 0xf8, 0x8f ;  /* 0x00000000008f781c */ /* 0x000fda0000703f70 */
[----:B------:R-:W-:Y:S05]  /*1d50*/  @P0 BRA `(.L_x_53) ;  /* 0x00000004004c0947 */ /* 0x000fea0003800000 */
[----:B------:R-:W-:-:S13]  /*1d60*/  LOP3.LUT P0, RZ, R3, 0x7fffffff, R0, 0xc8, !PT ;  /* 0x7fffffff03ff7812 */ /* 0x000fda000780c800 */
[----:B------:R-:W-:Y:S05]  /*1d70*/  @!P0 BRA `(.L_x_54) ;  /* 0x00000004003c8947 */ /* 0x000fea0003800000 */
[C---:B------:R-:W-:Y:S02]  /*1d80*/  FSETP.NEU.FTZ.AND P2, PT, |R0|.reuse, +INF , PT ;  /* 0x7f8000000000780b */ /* 0x040fe40003f5d200 */
[----:B------:R-:W-:Y:S02]  /*1d90*/  FSETP.NEU.FTZ.AND P1, PT, |R3|, +INF , PT ;  /* 0x7f8000000300780b */ /* 0x000fe40003f3d200 */
[----:B------:R-:W-:-:S11]  /*1da0*/  FSETP.NEU.FTZ.AND P0, PT, |R0|, +INF , PT ;  /* 0x7f8000000000780b */ /* 0x000fd60003f1d200 */
[----:B------:R-:W-:Y:S05]  /*1db0*/  @!P1 BRA !P2, `(.L_x_54) ;  /* 0x00000004002c9947 */ /* 0x000fea0005000000 */
[----:B------:R-:W-:-:S04]  /*1dc0*/  LOP3.LUT P2, RZ, R0, 0x7fffffff, RZ, 0xc0, !PT ;  /* 0x7fffffff00ff7812 */ /* 0x000fc8000784c0ff */
[----:B------:R-:W-:-:S13]  /*1dd0*/  PLOP3.LUT P1, PT, P1, P2, PT, 0x2f, 0xf2 ;  /* 0x0000000000f2781c */ /* 0x000fda0000f24577 */
[----:B------:R-:W-:Y:S05]  /*1de0*/  @P1 BRA `(.L_x_55) ;  /* 0x0000000400181947 */ /* 0x000fea0003800000 */
[----:B------:R-:W-:-:S04]  /*1df0*/  LOP3.LUT P1, RZ, R3, 0x7fffffff, RZ, 0xc0, !PT ;  /* 0x7fffffff03ff7812 */ /* 0x000fc8000782c0ff */
[----:B------:R-:W-:-:S13]  /*1e00*/  PLOP3.LUT P0, PT, P0, P1, PT, 0x2f, 0xf2 ;  /* 0x0000000000f2781c */ /* 0x000fda0000702577 */
[----:B------:R-:W-:Y:S05]  /*1e10*/  @P0 BRA `(.L_x_56) ;  /* 0x0000000400000947 */ /* 0x000fea0003800000 */
[----:B------:R-:W-:Y:S02]  /*1e20*/  ISETP.GE.AND P0, PT, R12, RZ, PT ;  /* 0x000000ff0c00720c */ /* 0x000fe40003f06270 */
[----:B------:R-:W-:-:S11]  /*1e30*/  ISETP.GE.AND P1, PT, R13, RZ, PT ;  /* 0x000000ff0d00720c */ /* 0x000fd60003f26270 */
[----:B------:R-:W-:Y:S02]  /*1e40*/  @P0 IMAD.MOV.U32 R11, RZ, RZ, RZ ;  /* 0x000000ffff0b0224 */ /* 0x000fe400078e00ff */
[----:B------:R-:W-:Y:S01]  /*1e50*/  @!P0 FFMA R0, R0, 1.84467440737095516160e+19, RZ ;  /* 0x5f80000000008823 */ /* 0x000fe200000000ff */
[----:B------:R-:W-:Y:S02]  /*1e60*/  @!P0 IMAD.MOV.U32 R11, RZ, RZ, -0x40 ;  /* 0xffffffc0ff0b8424 */ /* 0x000fe400078e00ff */
[----:B------:R-:W-:Y:S02]  /*1e70*/  @!P1 FFMA R3, R3, 1.84467440737095516160e+19, RZ ;  /* 0x5f80000003039823 */ /* 0x000fe400000000ff */
[----:B------:R-:W-:-:S07]  /*1e80*/  @!P1 VIADD R11, R11, 0x40 ;  /* 0x000000400b0b9836 */ /* 0x000fce0000000000 */
.L_x_52:
[----:B------:R-:W-:Y:S01]  /*1e90*/  LEA R12, R16, 0xc0800000, 0x17 ;  /* 0xc0800000100c7811 */ /* 0x000fe200078eb8ff */
[----:B------:R-:W-:Y:S04]  /*1ea0*/  BSSY.RECONVERGENT B2, `(.L_x_57) ;  /* 0x0000036000027945 */ /* 0x000fe80003800200 */
[----:B------:R-:W-:Y:S02]  /*1eb0*/  IMAD.IADD R12, R3, 0x1, -R12 ;  /* 0x00000001030c7824 */ /* 0x000fe400078e0a0c */
[----:B------:R-:W-:Y:S02]  /*1ec0*/  VIADD R3, R14, 0xffffff81 ;  /* 0xffffff810e037836 */ /* 0x000fe40000000000 */
[----:B------:R0:W1:Y:S01]  /*1ed0*/  MUFU.RCP R13, R12 ;  /* 0x0000000c000d7308 */ /* 0x0000620000001000 */
[----:B------:R-:W-:Y:S01]  /*1ee0*/  FADD.FTZ R15, -R12, -RZ ;  /* 0x800000ff0c0f7221 */ /* 0x000fe20000010100 */
[C---:B------:R-:W-:Y:S01]  /*1ef0*/  IMAD R0, R3.reuse, -0x800000, R0 ;  /* 0xff80000003007824 */ /* 0x040fe200078e0200 */
[----:B0-----:R-:W-:-:S05]  /*1f00*/  IADD3 R12, PT, PT, R3, 0x7f, -R16 ;  /* 0x0000007f030c7810 */ /* 0x001fca0007ffe810 */
[----:B------:R-:W-:Y:S02]  /*1f10*/  IMAD.IADD R12, R12, 0x1, R11 ;  /* 0x000000010c0c7824 */ /* 0x000fe400078e020b */
[----:B-1----:R-:W-:-:S04]  /*1f20*/  FFMA R14, R13, R15, 1 ;  /* 0x3f8000000d0e7423 */ /* 0x002fc8000000000f */
[----:B------:R-:W-:-:S04]  /*1f30*/  FFMA R18, R13, R14, R13 ;  /* 0x0000000e0d127223 */ /* 0x000fc8000000000d */
[----:B------:R-:W-:-:S04]  /*1f40*/  FFMA R13, R0, R18, RZ ;  /* 0x00000012000d7223 */ /* 0x000fc800000000ff */
[----:B------:R-:W-:-:S04]  /*1f50*/  FFMA R14, R15, R13, R0 ;  /* 0x0000000d0f0e7223 */ /* 0x000fc80000000000 */
[----:B------:R-:W-:-:S04]  /*1f60*/  FFMA R17, R18, R14, R13 ;  /* 0x0000000e12117223 */ /* 0x000fc8000000000d */
[----:B------:R-:W-:-:S04]  /*1f70*/  FFMA R14, R15, R17, R0 ;  /* 0x000000110f0e7223 */ /* 0x000fc80000000000 */
[----:B------:R-:W-:-:S05]  /*1f80*/  FFMA R13, R18, R14, R17 ;  /* 0x0000000e120d7223 */ /* 0x000fca0000000011 */
[----:B------:R-:W-:-:S04]  /*1f90*/  SHF.R.U32.HI R0, RZ, 0x17, R13 ;  /* 0x00000017ff007819 */ /* 0x000fc8000001160d */
[----:B------:R-:W-:-:S05]  /*1fa0*/  LOP3.LUT R0, R0, 0xff, RZ, 0xc0, !PT ;  /* 0x000000ff00007812 */ /* 0x000fca00078ec0ff */
[----:B------:R-:W-:-:S04]  /*1fb0*/  IMAD.IADD R15, R0, 0x1, R12 ;  /* 0x00000001000f7824 */ /* 0x000fc800078e020c */
[----:B------:R-:W-:-:S05]  /*1fc0*/  VIADD R0, R15, 0xffffffff ;  /* 0xffffffff0f007836 */ /* 0x000fca0000000000 */
[----:B------:R-:W-:-:S13]  /*1fd0*/  ISETP.GE.U32.AND P0, PT, R0, 0xfe, PT ;  /* 0x000000fe0000780c */ /* 0x000fda0003f06070 */
[----:B------:R-:W-:Y:S05]  /*1fe0*/  @!P0 BRA `(.L_x_58) ;  /* 0x0000000000808947 */ /* 0x000fea0003800000 */
[----:B------:R-:W-:-:S13]  /*1ff0*/  ISETP.GT.AND P0, PT, R15, 0xfe, PT ;  /* 0x000000fe0f00780c */ /* 0x000fda0003f04270 */
[----:B------:R-:W-:Y:S05]  /*2000*/  @P0 BRA `(.L_x_59) ;  /* 0x00000000006c0947 */ /* 0x000fea0003800000 */
[----:B------:R-:W-:-:S13]  /*2010*/  ISETP.GE.AND P0, PT, R15, 0x1, PT ;  /* 0x000000010f00780c */ /* 0x000fda0003f06270 */
[----:B------:R-:W-:Y:S05]  /*2020*/  @P0 BRA `(.L_x_60) ;  /* 0x0000000000740947 */ /* 0x000fea0003800000 */
[----:B------:R-:W-:Y:S02]  /*2030*/  ISETP.GE.AND P0, PT, R15, -0x18, PT ;  /* 0xffffffe80f00780c */ /* 0x000fe40003f06270 */
[----:B------:R-:W-:-:S11]  /*2040*/  LOP3.LUT R13, R13, 0x80000000, RZ, 0xc0, !PT ;  /* 0x800000000d0d7812 */ /* 0x000fd600078ec0ff */
[----:B------:R-:W-:Y:S05]  /*2050*/  @!P0 BRA `(.L_x_60) ;  /* 0x0000000000688947 */ /* 0x000fea0003800000 */
[CCC-:B------:R-:W-:Y:S01]  /*2060*/  FFMA.RZ R0, R18.reuse, R14.reuse, R17.reuse ;  /* 0x0000000e12007223 */ /* 0x1c0fe2000000c011 */
[C---:B------:R-:W-:Y:S02]  /*2070*/  VIADD R12, R15.reuse, 0x20 ;  /* 0x000000200f0c7836 */ /* 0x040fe40000000000 */
[-CC-:B------:R-:W-:Y:S01]  /*2080*/  FFMA.RM R3, R18, R14.reuse, R17.reuse ;  /* 0x0000000e12037223 */ /* 0x180fe20000004011 */
[C---:B------:R-:W-:Y:S02]  /*2090*/  ISETP.NE.AND P2, PT, R15.reuse, RZ, PT ;  /* 0x000000ff0f00720c */ /* 0x040fe40003f45270 */
[----:B------:R-:W-:Y:S01]  /*20a0*/  LOP3.LUT R11, R0, 0x7fffff, RZ, 0xc0, !PT ;  /* 0x007fffff000b7812 */ /* 0x000fe200078ec0ff */
[----:B------:R-:W-:Y:S01]  /*20b0*/  FFMA.RP R0, R18, R14, R17 ;  /* 0x0000000e12007223 */ /* 0x000fe20000008011 */
[----:B------:R-:W-:Y:S01]  /*20c0*/  IMAD.MOV R14, RZ, RZ, -R15 ;  /* 0x000000ffff0e7224 */ /* 0x000fe200078e0a0f */
[----:B------:R-:W-:Y:S02]  /*20d0*/  ISETP.NE.AND P1, PT, R15, RZ, PT ;  /* 0x000000ff0f00720c */ /* 0x000fe40003f25270 */
[----:B------:R-:W-:-:S02]  /*20e0*/  LOP3.LUT R11, R11, 0x800000, RZ, 0xfc, !PT ;  /* 0x008000000b0b7812 */ /* 0x000fc400078efcff */
[----:B------:R-:W-:Y:S02]  /*20f0*/  FSETP.NEU.FTZ.AND P0, PT, R0, R3, PT ;  /* 0x000000030000720b */ /* 0x000fe40003f1d000 */
[----:B------:R-:W-:Y:S02]  /*2100*/  SHF.L.U32 R12, R11, R12, RZ ;  /* 0x0000000c0b0c7219 */ /* 0x000fe400000006ff */
[----:B------:R-:W-:Y:S02]  /*2110*/  SEL R0, R14, RZ, P2 ;  /* 0x000000ff0e007207 */ /* 0x000fe40001000000 */
[----:B------:R-:W-:Y:S02]  /*2120*/  ISETP.NE.AND P1, PT, R12, RZ, P1 ;  /* 0x000000ff0c00720c */ /* 0x000fe40000f25270 */
[----:B------:R-:W-:Y:S02]  /*2130*/  SHF.R.U32.HI R0, RZ, R0, R11 ;  /* 0x00000000ff007219 */ /* 0x000fe4000001160b */
[----:B------:R-:W-:-:S02]  /*2140*/  PLOP3.LUT P0, PT, P0, P1, PT, 0xf8, 0x8f ;  /* 0x00000000008f781c */ /* 0x000fc40000703f70 */
[----:B------:R-:W-:Y:S02]  /*2150*/  SHF.R.U32.HI R12, RZ, 0x1, R0 ;  /* 0x00000001ff0c7819 */ /* 0x000fe40000011600 */
[----:B------:R-:W-:-:S04]  /*2160*/  SEL R3, RZ, 0x1, !P0 ;  /* 0x00000001ff037807 */ /* 0x000fc80004000000 */
[----:B------:R-:W-:-:S04]  /*2170*/  LOP3.LUT R3, R3, 0x1, R12, 0xf8, !PT ;  /* 0x0000000103037812 */ /* 0x000fc800078ef80c */
[----:B------:R-:W-:-:S05]  /*2180*/  LOP3.LUT R3, R3, R0, RZ, 0xc0, !PT ;  /* 0x0000000003037212 */ /* 0x000fca00078ec0ff */
[----:B------:R-:W-:-:S05]  /*2190*/  IMAD.IADD R12, R12, 0x1, R3 ;  /* 0x000000010c0c7824 */ /* 0x000fca00078e0203 */
[----:B------:R-:W-:Y:S01]  /*21a0*/  LOP3.LUT R13, R12, R13, RZ, 0xfc, !PT ;  /* 0x0000000d0c0d7212 */ /* 0x000fe200078efcff */
[----:B------:R-:W-:Y:S06]  /*21b0*/  BRA `(.L_x_60) ;  /* 0x0000000000107947 */ /* 0x000fec0003800000 */
.L_x_59:
[----:B------:R-:W-:-:S04]  /*21c0*/  LOP3.LUT R13, R13, 0x80000000, RZ, 0xc0, !PT ;  /* 0x800000000d0d7812 */ /* 0x000fc800078ec0ff */
[----:B------:R-:W-:Y:S01]  /*21d0*/  LOP3.LUT R13, R13, 0x7f800000, RZ, 0xfc, !PT ;  /* 0x7f8000000d0d7812 */ /* 0x000fe200078efcff */
[----:B------:R-:W-:Y:S06]  /*21e0*/  BRA `(.L_x_60) ;  /* 0x0000000000047947 */ /* 0x000fec0003800000 */
.L_x_58:
[----:B------:R-:W-:-:S07]  /*21f0*/  IMAD R13, R12, 0x800000, R13 ;  /* 0x008000000c0d7824 */ /* 0x000fce00078e020d */
.L_x_60:
[----:B------:R-:W-:Y:S05]  /*2200*/  BSYNC.RECONVERGENT B2 ;  /* 0x0000000000027941 */ /* 0x000fea0003800200 */
.L_x_57:
[----:B------:R-:W-:Y:S05]  /*2210*/  BRA `(.L_x_61) ;  /* 0x0000000000207947 */ /* 0x000fea0003800000 */
.L_x_56:
[----:B------:R-:W-:-:S04]  /*2220*/  LOP3.LUT R0, R3, 0x80000000, R0, 0x48, !PT ;  /* 0x8000000003007812 */ /* 0x000fc800078e4800 */
[----:B------:R-:W-:Y:S01]  /*2230*/  LOP3.LUT R13, R0, 0x7f800000, RZ, 0xfc, !PT ;  /* 0x7f800000000d7812 */ /* 0x000fe200078efcff */
[----:B------:R-:W-:Y:S06]  /*2240*/  BRA `(.L_x_61) ;  /* 0x0000000000147947 */ /* 0x000fec0003800000 */
.L_x_55:
[----:B------:R-:W-:Y:S01]  /*2250*/  LOP3.LUT R13, R3, 0x80000000, R0, 0x48, !PT ;  /* 0x80000000030d7812 */ /* 0x000fe200078e4800 */
[----:B------:R-:W-:Y:S06]  /*2260*/  BRA `(.L_x_61) ;  /* 0x00000000000c7947 */ /* 0x000fec0003800000 */
.L_x_54:
[----:B------:R-:W0:Y:S01]  /*2270*/  MUFU.RSQ R13, -QNAN ;  /* 0xffc00000000d7908 */ /* 0x000e220000001400 */
[----:B------:R-:W-:Y:S05]  /*2280*/  BRA `(.L_x_61) ;  /* 0x0000000000047947 */ /* 0x000fea0003800000 */
.L_x_53:
[----:B------:R-:W-:-:S07]  /*2290*/  FADD.FTZ R13, R0, R3 ;  /* 0x00000003000d7221 */ /* 0x000fce0000010000 */
.L_x_61:
[----:B------:R-:W-:Y:S05]  /*22a0*/  BSYNC.RECONVERGENT B1 ;  /* 0x0000000000017941 */ /* 0x000fea0003800200 */
.L_x_51:
[----:B------:R-:W-:-:S04]  /*22b0*/  IMAD.MOV.U32 R11, RZ, RZ, 0x0 ;  /* 0x00000000ff0b7424 */ /* 0x000fc800078e00ff */
[----:B0-----:R-:W-:Y:S05]  /*22c0*/  RET.REL.NODEC R10 `(_Z12kMeansKernelPfS_S_Pjii) ;  /* 0xffffffdc0a4c7950 */ /* 0x001fea0003c3ffff */
        .type           $_Z12kMeansKernelPfS_S_Pjii$__internal_accurate_pow,@function
        .size           $_Z12kMeansKernelPfS_S_Pjii$__internal_accurate_pow,(.L_x_66 - $_Z12kMeansKernelPfS_S_Pjii$__internal_accurate_pow)
$_Z12kMeansKernelPfS_S_Pjii$__internal_accurate_pow:
[----:B------:R-:W-:Y:S01]  /*22d0*/  ISETP.GT.U32.AND P0, PT, R29, 0xfffff, PT ;  /* 0x000fffff1d00780c */ /* 0x000fe20003f04070 */
[--C-:B------:R-:W-:Y:S01]  /*22e0*/  IMAD.MOV.U32 R22, RZ, RZ, R29.reuse ;  /* 0x000000ffff167224 */ /* 0x100fe200078e001d */
[----:B------:R-:W-:Y:S01]  /*22f0*/  UMOV UR6, 0x7d2cafe2 ;  /* 0x7d2cafe200067882 */ /* 0x000fe20000000000 */
[----:B------:R-:W-:Y:S01]  /*2300*/  UMOV UR7, 0x3eb0f5ff ;  /* 0x3eb0f5ff00077882 */ /* 0x000fe20000000000 */
[----:B------:R-:W-:Y:S01]  /*2310*/  SHF.R.U32.HI R40, RZ, 0x14, R29 ;  /* 0x00000014ff287819 */ /* 0x000fe2000001161d */
[----:B------:R-:W-:Y:S01]  /*2320*/  UMOV UR10, 0x3b39803f ;  /* 0x3b39803f000a7882 */ /* 0x000fe20000000000 */
[----:B------:R-:W-:-:S07]  /*2330*/  UMOV UR11, 0x3c7abc9e ;  /* 0x3c7abc9e000b7882 */ /* 0x000fce0000000000 */
[----:B------:R-:W-:-:S10]  /*2340*/  @!P0 DMUL R30, R28, 1.80143985094819840000e+16 ;  /* 0x435000001c1e8828 */ /* 0x000fd40000000000 */
[----:B------:R-:W-:Y:S01]  /*2350*/  @!P0 IMAD.MOV.U32 R22, RZ, RZ, R31 ;  /* 0x000000ffff168224 */ /* 0x000fe200078e001f */
[----:B------:R-:W-:Y:S01]  /*2360*/  @!P0 LEA.HI R40, R31, 0xffffffca, RZ, 0xc ;  /* 0xffffffca1f288811 */ /* 0x000fe200078f60ff */
[----:B------:R-:W-:-:S03]  /*2370*/  @!P0 IMAD.MOV.U32 R28, RZ, RZ, R30 ;  /* 0x000000ffff1c8224 */ /* 0x000fc600078e001e */
[----:B------:R-:W-:Y:S01]  /*2380*/  LOP3.LUT R23, R22, 0x800fffff, RZ, 0xc0, !PT ;  /* 0x800fffff16177812 */ /* 0x000fe200078ec0ff */
[----:B------:R-:W-:-:S03]  /*2390*/  IMAD.MOV.U32 R32, RZ, RZ, R28 ;  /* 0x000000ffff207224 */ /* 0x000fc600078e001c */
[----:B------:R-:W-:-:S04]  /*23a0*/  LOP3.LUT R23, R23, 0x3ff00000, RZ, 0xfc, !PT ;  /* 0x3ff0000017177812 */ /* 0x000fc800078efcff */
[----:B------:R-:W-:Y:S01]  /*23b0*/  ISETP.GE.U32.AND P1, PT, R23, 0x3ff6a09f, PT ;  /* 0x3ff6a09f1700780c */ /* 0x000fe20003f26070 */
[----:B------:R-:W-:-:S12]  /*23c0*/  IMAD.MOV.U32 R33, RZ, RZ, R23 ;  /* 0x000000ffff217224 */ /* 0x000fd800078e0017 */
[----:B------:R-:W-:-:S04]  /*23d0*/  @P1 VIADD R22, R33, 0xfff00000 ;  /* 0xfff0000021161836 */ /* 0x000fc80000000000 */
[----:B------:R-:W-:Y:S02]  /*23e0*/  @P1 IMAD.MOV.U32 R33, RZ, RZ, R22 ;  /* 0x000000ffff211224 */ /* 0x000fe400078e0016 */
[----:B------:R-:W-:-:S04]  /*23f0*/  IMAD.MOV.U32 R22, RZ, RZ, RZ ;  /* 0x000000ffff167224 */ /* 0x000fc800078e00ff */
[C---:B------:R-:W-:Y:S02]  /*2400*/  DADD R34, R32.reuse, 1 ;  /* 0x3ff0000020227429 */ /* 0x040fe40000000000 */
[----:B------:R-:W-:-:S04]  /*2410*/  DADD R32, R32, -1 ;  /* 0xbff0000020207429 */ /* 0x000fc80000000000 */
[----:B------:R-:W0:Y:S02]  /*2420*/  MUFU.RCP64H R23, R35 ;  /* 0x0000002300177308 */ /* 0x000e240000001800 */
[----:B0-----:R-:W-:-:S08]  /*2430*/  DFMA R26, -R34, R22, 1 ;  /* 0x3ff00000221a742b */ /* 0x001fd00000000116 */
[----:B------:R-:W-:-:S08]  /*2440*/  DFMA R26, R26, R26, R26 ;  /* 0x0000001a1a1a722b */ /* 0x000fd0000000001a */
[----:B------:R-:W-:-:S08]  /*2450*/  DFMA R26, R22, R26, R22 ;  /* 0x0000001a161a722b */ /* 0x000fd00000000016 */
[----:B------:R-:W-:-:S08]  /*2460*/  DMUL R22, R32, R26 ;  /* 0x0000001a20167228 */ /* 0x000fd00000000000 */
[----:B------:R-:W-:-:S08]  /*2470*/  DFMA R22, R32, R26, R22 ;  /* 0x0000001a2016722b */ /* 0x000fd00000000016 */
[----:B------:R-:W-:Y:S02]  /*2480*/  DADD R24, R32, -R22 ;  /* 0x0000000020187229 */ /* 0x000fe40000000816 */
[CC--:B------:R-:W-:Y:S02]  /*2490*/  DMUL R34, R22.reuse, R22.reuse ;  /* 0x0000001616227228 */ /* 0x0c0fe40000000000 */
[----:B------:R-:W-:-:S04]  /*24a0*/  DMUL R30, R22, R22 ;  /* 0x00000016161e7228 */ /* 0x000fc80000000000 */
[----:B------:R-:W-:-:S08]  /*24b0*/  DADD R24, R24, R24 ;  /* 0x0000000018187229 */ /* 0x000fd00000000018 */
[----:B------:R-:W-:Y:S01]  /*24c0*/  DFMA R24, R32, -R22, R24 ;  /* 0x800000162018722b */ /* 0x000fe20000000018 */
[----:B------:R-:W-:Y:S02]  /*24d0*/  IMAD.MOV.U32 R32, RZ, RZ, 0x41ad3b5a ;  /* 0x41ad3b5aff207424 */ /* 0x000fe400078e00ff */
[----:B------:R-:W-:-:S05]  /*24e0*/  IMAD.MOV.U32 R33, RZ, RZ, 0x3ed0f5d2 ;  /* 0x3ed0f5d2ff217424 */ /* 0x000fca00078e00ff */
[----:B------:R-:W-:Y:S02]  /*24f0*/  DMUL R24, R26, R24 ;  /* 0x000000181a187228 */ /* 0x000fe40000000000 */
[----:B------:R-:W-:Y:S01]  /*2500*/  DFMA R32, R34, UR6, R32 ;  /* 0x0000000622207c2b */ /* 0x000fe20008000020 */
[----:B------:R-:W-:Y:S01]  /*2510*/  UMOV UR6, 0x75488a3f ;  /* 0x75488a3f00067882 */ /* 0x000fe20000000000 */
[----:B------:R-:W-:-:S06]  /*2520*/  UMOV UR7, 0x3ef3b20a ;  /* 0x3ef3b20a00077882 */ /* 0x000fcc0000000000 */
[----:B------:R-:W-:Y:S01]  /*2530*/  DFMA R32, R34, R32, UR6 ;  /* 0x0000000622207e2b */ /* 0x000fe20008000020 */
        /* <DEDUP_REMOVED lines=14> */
[----:B------:R-:W-:-:S08]  /*2620*/  DFMA R26, R34, R32, UR6 ;  /* 0x00000006221a7e2b */ /* 0x000fd00008000020 */
[----:B------:R-:W-:Y:S01]  /*2630*/  DADD R28, -R26, UR6 ;  /* 0x000000061a1c7e29 */ /* 0x000fe20008000100 */
[----:B------:R-:W-:Y:S01]  /*2640*/  UMOV UR6, 0xb9e7b0 ;  /* 0x00b9e7b000067882 */ /* 0x000fe20000000000 */
[----:B------:R-:W-:-:S06]  /*2650*/  UMOV UR7, 0x3c46a4cb ;  /* 0x3c46a4cb00077882 */ /* 0x000fcc0000000000 */
[----:B------:R-:W-:Y:S02]  /*2660*/  DFMA R28, R34, R32, R28 ;  /* 0x00000020221c722b */ /* 0x000fe4000000001c */
[----:B------:R-:W-:Y:S01]  /*2670*/  DFMA R34, R22, R22, -R30 ;  /* 0x000000161622722b */ /* 0x000fe2000000081e */
[----:B------:R-:W-:Y:S02]  /*2680*/  VIADD R33, R25, 0x100000 ;  /* 0x0010000019217836 */ /* 0x000fe40000000000 */
[----:B------:R-:W-:-:S03]  /*2690*/  IMAD.MOV.U32 R32, RZ, RZ, R24 ;  /* 0x000000ffff207224 */ /* 0x000fc600078e0018 */
[----:B------:R-:W-:Y:S01]  /*26a0*/  DADD R28, R28, -UR6 ;  /* 0x800000061c1c7e29 */ /* 0x000fe20008000000 */
[----:B------:R-:W-:Y:S01]  /*26b0*/  UMOV UR6, 0x80000000 ;  /* 0x8000000000067882 */ /* 0x000fe20000000000 */
[----:B------:R-:W-:Y:S01]  /*26c0*/  UMOV UR7, 0x43300000 ;  /* 0x4330000000077882 */ /* 0x000fe20000000000 */
[C---:B------:R-:W-:Y:S02]  /*26d0*/  DFMA R32, R22.reuse, R32, R34 ;  /* 0x000000201620722b */ /* 0x040fe40000000022 */
[----:B------:R-:W-:-:S08]  /*26e0*/  DMUL R34, R22, R30 ;  /* 0x0000001e16227228 */ /* 0x000fd00000000000 */
[----:B------:R-:W-:-:S08]  /*26f0*/  DFMA R36, R22, R30, -R34 ;  /* 0x0000001e1624722b */ /* 0x000fd00000000822 */
[----:B------:R-:W-:Y:S02]  /*2700*/  DFMA R36, R24, R30, R36 ;  /* 0x0000001e1824722b */ /* 0x000fe40000000024 */
[----:B------:R-:W-:-:S06]  /*2710*/  DADD R30, R26, R28 ;  /* 0x000000001a1e7229 */ /* 0x000fcc000000001c */
[----:B------:R-:W-:Y:S02]  /*2720*/  DFMA R32, R22, R32, R36 ;  /* 0x000000201620722b */ /* 0x000fe40000000024 */
[----:B------:R-:W-:-:S08]  /*2730*/  DADD R36, R26, -R30 ;  /* 0x000000001a247229 */ /* 0x000fd0000000081e */
[----:B------:R-:W-:Y:S02]  /*2740*/  DADD R36, R28, R36 ;  /* 0x000000001c247229 */ /* 0x000fe40000000024 */
[----:B------:R-:W-:-:S08]  /*2750*/  DMUL R28, R30, R34 ;  /* 0x000000221e1c7228 */ /* 0x000fd00000000000 */
[----:B------:R-:W-:-:S08]  /*2760*/  DFMA R26, R30, R34, -R28 ;  /* 0x000000221e1a722b */ /* 0x000fd0000000081c */
[----:B------:R-:W-:-:S08]  /*2770*/  DFMA R26, R30, R32, R26 ;  /* 0x000000201e1a722b */ /* 0x000fd0000000001a */
[----:B------:R-:W-:-:S08]  /*2780*/  DFMA R36, R36, R34, R26 ;  /* 0x000000222424722b */ /* 0x000fd0000000001a */
[----:B------:R-:W-:-:S08]  /*2790*/  DADD R30, R28, R36 ;  /* 0x000000001c1e7229 */ /* 0x000fd00000000024 */
[--C-:B------:R-:W-:Y:S02]  /*27a0*/  DADD R26, R22, R30.reuse ;  /* 0x00000000161a7229 */ /* 0x100fe4000000001e */
[----:B------:R-:W-:-:S06]  /*27b0*/  DADD R28, R28, -R30 ;  /* 0x000000001c1c7229 */ /* 0x000fcc000000081e */
[----:B------:R-:W-:Y:S02]  /*27c0*/  DADD R22, R22, -R26 ;  /* 0x0000000016167229 */ /* 0x000fe4000000081a */
[----:B------:R-:W-:-:S06]  /*27d0*/  DADD R28, R36, R28 ;  /* 0x00000000241c7229 */ /* 0x000fcc000000001c */
[----:B------:R-:W-:-:S08]  /*27e0*/  DADD R22, R30, R22 ;  /* 0x000000001e167229 */ /* 0x000fd00000000016 */
[----:B------:R-:W-:Y:S01]  /*27f0*/  DADD R28, R28, R22 ;  /* 0x000000001c1c7229 */ /* 0x000fe20000000016 */
[C---:B------:R-:W-:Y:S02]  /*2800*/  VIADD R22, R40.reuse, 0xfffffc01 ;  /* 0xfffffc0128167836 */ /* 0x040fe40000000000 */
[----:B------:R-:W-:Y:S02]  /*2810*/  @P1 VIADD R22, R40, 0xfffffc02 ;  /* 0xfffffc0228161836 */ /* 0x000fe40000000000 */
[----:B------:R-:W-:-:S03]  /*2820*/  IMAD.MOV.U32 R23, RZ, RZ, 0x43300000 ;  /* 0x43300000ff177424 */ /* 0x000fc600078e00ff */
[----:B------:R-:W-:Y:S01]  /*2830*/  DADD R24, R24, R28 ;  /* 0x0000000018187229 */ /* 0x000fe2000000001c */
[----:B------:R-:W-:-:S06]  /*2840*/  LOP3.LUT R22, R22, 0x80000000, RZ, 0x3c, !PT ;  /* 0x8000000016167812 */ /* 0x000fcc00078e3cff */
[----:B------:R-:W-:Y:S01]  /*2850*/  DADD R28, R22, -UR6 ;  /* 0x80000006161c7e29 */ /* 0x000fe20008000000 */
[----:B------:R-:W-:Y:S01]  /*2860*/  UMOV UR6, 0xfefa39ef ;  /* 0xfefa39ef00067882 */ /* 0x000fe20000000000 */
[----:B------:R-:W-:Y:S01]  /*2870*/  DADD R30, R26, R24 ;  /* 0x000000001a1e7229 */ /* 0x000fe20000000018 */
[----:B------:R-:W-:-:S07]  /*2880*/  UMOV UR7, 0x3fe62e42 ;  /* 0x3fe62e4200077882 */ /* 0x000fce0000000000 */
[--C-:B------:R-:W-:Y:S02]  /*2890*/  DFMA R22, R28, UR6, R30.reuse ;  /* 0x000000061c167c2b */ /* 0x100fe4000800001e */
[----:B------:R-:W-:-:S06]  /*28a0*/  DADD R32, R26, -R30 ;  /* 0x000000001a207229 */ /* 0x000fcc000000081e */
[----:B------:R-:W-:Y:S02]  /*28b0*/  DFMA R26, R28, -UR6, R22 ;  /* 0x800000061c1a7c2b */ /* 0x000fe40008000016 */
[----:B------:R-:W-:-:S06]  /*28c0*/  DADD R32, R24, R32 ;  /* 0x0000000018207229 */ /* 0x000fcc0000000020 */
[----:B------:R-:W-:Y:S01]  /*28d0*/  DADD R26, -R30, R26 ;  /* 0x000000001e1a7229 */ /* 0x000fe2000000011a */
[----:B------:R-:W-:Y:S02]  /*28e0*/  IMAD.MOV.U32 R30, RZ, RZ, 0x652b82fe ;  /* 0x652b82feff1e7424 */ /* 0x000fe400078e00ff */
[----:B------:R-:W-:-:S05]  /*28f0*/  IMAD.MOV.U32 R31, RZ, RZ, 0x3ff71547 ;  /* 0x3ff71547ff1f7424 */ /* 0x000fca00078e00ff */
[----:B------:R-:W-:-:S08]  /*2900*/  DADD R26, R32, -R26 ;  /* 0x00000000201a7229 */ /* 0x000fd0000000081a */
[----:B------:R-:W-:-:S08]  /*2910*/  DFMA R28, R28, UR10, R26 ;  /* 0x0000000a1c1c7c2b */ /* 0x000fd0000800001a */
[----:B------:R-:W-:-:S08]  /*2920*/  DADD R24, R22, R28 ;  /* 0x0000000016187229 */ /* 0x000fd0000000001c */
[----:B------:R-:W-:Y:S02]  /*2930*/  DADD R26, R22, -R24 ;  /* 0x00000000161a7229 */ /* 0x000fe40000000818 */
[----:B------:R-:W-:-:S06]  /*2940*/  DMUL R22, R24, 2 ;  /* 0x4000000018167828 */ /* 0x000fcc0000000000 */
[----:B------:R-:W-:Y:S02]  /*2950*/  DADD R26, R28, R26 ;  /* 0x000000001c1a7229 */ /* 0x000fe4000000001a */
[----:B------:R-:W-:-:S08]  /*2960*/  DFMA R24, R24, 2, -R22 ;  /* 0x400000001818782b */ /* 0x000fd00000000816 */
[----:B------:R-:W-:-:S08]  /*2970*/  DFMA R26, R26, 2, R24 ;  /* 0x400000001a1a782b */ /* 0x000fd00000000018 */
[----:B------:R-:W-:-:S08]  /*2980*/  DADD R32, R22, R26 ;  /* 0x0000000016207229 */ /* 0x000fd0000000001a */
[----:B------:R-:W-:Y:S02]  /*2990*/  DFMA R30, R32, R30, 6.75539944105574400000e+15 ;  /* 0x43380000201e742b */ /* 0x000fe4000000001e */
[----:B------:R-:W-:Y:S01]  /*29a0*/  FSETP.GEU.AND P0, PT, |R33|, 4.1917929649353027344, PT ;  /* 0x4086232b2100780b */ /* 0x000fe20003f0e200 */
[----:B------:R-:W-:-:S05]  /*29b0*/  DADD R22, R22, -R32 ;  /* 0x0000000016167229 */ /* 0x000fca0000000820 */
[----:B------:R-:W-:-:S03]  /*29c0*/  DADD R24, R30, -6.75539944105574400000e+15 ;  /* 0xc33800001e187429 */ /* 0x000fc60000000000 */
[----:B------:R-:W-:-:S05]  /*29d0*/  DADD R26, R26, R22 ;  /* 0x000000001a1a7229 */ /* 0x000fca0000000016 */
[----:B------:R-:W-:Y:S01]  /*29e0*/  DFMA R28, R24, -UR6, R32 ;  /* 0x80000006181c7c2b */ /* 0x000fe20008000020 */
[----:B------:R-:W-:Y:S01]  /*29f0*/  UMOV UR6, 0x3b39803f ;  /* 0x3b39803f00067882 */ /* 0x000fe20000000000 */
[----:B------:R-:W-:-:S06]  /*2a00*/  UMOV UR7, 0x3c7abc9e ;  /* 0x3c7abc9e00077882 */ /* 0x000fcc0000000000 */
[----:B------:R-:W-:Y:S01]  /*2a10*/  DFMA R28, R24, -UR6, R28 ;  /* 0x80000006181c7c2b */ /* 0x000fe2000800001c */
[----:B------:R-:W-:Y:S01]  /*2a20*/  UMOV UR6, 0x69ce2bdf ;  /* 0x69ce2bdf00067882 */ /* 0x000fe20000000000 */
[----:B------:R-:W-:Y:S01]  /*2a30*/  IMAD.MOV.U32 R24, RZ, RZ, -0x35dec16 ;  /* 0xfca213eaff187424 */ /* 0x000fe200078e00ff */
[----:B------:R-:W-:Y:S01]  /*2a40*/  UMOV UR7, 0x3e5ade15 ;  /* 0x3e5ade1500077882 */ /* 0x000fe20000000000 */
[----:B------:R-:W-:-:S06]  /*2a50*/  IMAD.MOV.U32 R25, RZ, RZ, 0x3e928af3 ;  /* 0x3e928af3ff197424 */ /* 0x000fcc00078e00ff */
        /* <DEDUP_REMOVED lines=25> */
[----:B------:R-:W-:-:S08]  /*2bf0*/  DFMA R24, R28, R24, 1 ;  /* 0x3ff000001c18742b */ /* 0x000fd00000000018 */
[----:B------:R-:W-:-:S10]  /*2c00*/  DFMA R24, R28, R24, 1 ;  /* 0x3ff000001c18742b */ /* 0x000fd40000000018 */
[----:B------:R-:W-:Y:S02]  /*2c10*/  IMAD R29, R30, 0x100000, R25 ;  /* 0x001000001e1d7824 */ /* 0x000fe400078e0219 */
[----:B------:R-:W-:Y:S01]  /*2c20*/  IMAD.MOV.U32 R28, RZ, RZ, R24 ;  /* 0x000000ffff1c7224 */ /* 0x000fe200078e0018 */
[----:B------:R-:W-:Y:S06]  /*2c30*/  @!P0 BRA `(.L_x_62) ;  /* 0x0000000000308947 */ /* 0x000fec0003800000 */
[----:B------:R-:W-:Y:S01]  /*2c40*/  FSETP.GEU.AND P1, PT, |R33|, 4.2275390625, PT ;  /* 0x408748002100780b */ /* 0x000fe20003f2e200 */
[C---:B------:R-:W-:Y:S02]  /*2c50*/  DADD R28, R32.reuse, +INF ;  /* 0x7ff00000201c7429 */ /* 0x040fe40000000000 */
[----:B------:R-:W-:-:S08]  /*2c60*/  DSETP.GEU.AND P0, PT, R32, RZ, PT ;  /* 0x000000ff2000722a */ /* 0x000fd00003f0e000 */
[----:B------:R-:W-:Y:S02]  /*2c70*/  FSEL R28, R28, RZ, P0 ;  /* 0x000000ff1c1c7208 */ /* 0x000fe40000000000 */
[----:B------:R-:W-:Y:S02]  /*2c80*/  @!P1 LEA.HI R22, R30, R30, RZ, 0x1 ;  /* 0x0000001e1e169211 */ /* 0x000fe400078f08ff */
[----:B------:R-:W-:Y:S02]  /*2c90*/  FSEL R29, R29, RZ, P0 ;  /* 0x000000ff1d1d7208 */ /* 0x000fe40000000000 */
[----:B------:R-:W-:-:S05]  /*2ca0*/  @!P1 SHF.R.S32.HI R22, RZ, 0x1, R22 ;  /* 0x00000001ff169819 */ /* 0x000fca0000011416 */
[----:B------:R-:W-:Y:S02]  /*2cb0*/  @!P1 IMAD.IADD R23, R30, 0x1, -R22 ;  /* 0x000000011e179824 */ /* 0x000fe400078e0a16 */
[----:B------:R-:W-:Y:S02]  /*2cc0*/  @!P1 IMAD R25, R22, 0x100000, R25 ;  /* 0x0010000016199824 */ /* 0x000fe400078e0219 */
[----:B------:R-:W-:Y:S01]  /*2cd0*/  @!P1 IMAD.MOV.U32 R22, RZ, RZ, RZ ;  /* 0x000000ffff169224 */ /* 0x000fe200078e00ff */
[----:B------:R-:W-:-:S06]  /*2ce0*/  @!P1 LEA R23, R23, 0x3ff00000, 0x14 ;  /* 0x3ff0000017179811 */ /* 0x000fcc00078ea0ff */
[----:B------:R-:W-:-:S11]  /*2cf0*/  @!P1 DMUL R28, R24, R22 ;  /* 0x00000016181c9228 */ /* 0x000fd60000000000 */
.L_x_62:
[----:B------:R-:W-:Y:S01]  /*2d00*/  DFMA R26, R26, R28, R28 ;  /* 0x0000001c1a1a722b */ /* 0x000fe2000000001c */
[----:B------:R-:W-:Y:S01]  /*2d10*/  IMAD.MOV.U32 R24, RZ, RZ, R0 ;  /* 0x000000ffff187224 */ /* 0x000fe200078e0000 */
[----:B------:R-:W-:Y:S01]  /*2d20*/  DSETP.NEU.AND P0, PT, |R28|, +INF , PT ;  /* 0x7ff000001c00742a */ /* 0x000fe20003f0d200 */
[----:B------:R-:W-:-:S07]  /*2d30*/  IMAD.MOV.U32 R25, RZ, RZ, 0x0 ;  /* 0x00000000ff197424 */ /* 0x000fce00078e00ff */
[----:B------:R-:W-:Y:S02]  /*2d40*/  FSEL R23, R28, R26, !P0 ;  /* 0x0000001a1c177208 */ /* 0x000fe40004000000 */
[----:B------:R-:W-:Y:S01]  /*2d50*/  FSEL R22, R29, R27, !P0 ;  /* 0x0000001b1d167208 */ /* 0x000fe20004000000 */
[----:B------:R-:W-:Y:S06]  /*2d60*/  RET.REL.NODEC R24 `(_Z12kMeansKernelPfS_S_Pjii) ;  /* 0xffffffd018a47950 */ /* 0x000fec0003c3ffff */
.L_x_63:
[----:B------:R-:W-:-:S00]  /*2d70*/  BRA `(.L_x_63) ;  /* 0xfffffffc00fc7947 */ /* 0x000fc0000383ffff */
[----:B------:R-:W-:-:S00]  /*2d80*/  NOP ;  /* 0x0000000000007918 */ /* 0x000fc00000000000 */
[----:B------:R-:W-:-:S00]  /*2d90*/  NOP ;  /* 0x0000000000007918 */ /* 0x000fc00000000000 */
[----:B------:R-:W-:-:S00]  /*2da0*/  NOP ;  /* 0x0000000000007918 */ /* 0x000fc00000000000 */
[----:B------:R-:W-:-:S00]  /*2db0*/  NOP ;  /* 0x0000000000007918 */ /* 0x000fc00000000000 */
[----:B------:R-:W-:-:S00]  /*2dc0*/  NOP ;  /* 0x0000000000007918 */ /* 0x000fc00000000000 */
[----:B------:R-:W-:-:S00]  /*2dd0*/  NOP ;  /* 0x0000000000007918 */ /* 0x000fc00000000000 */
[----:B------:R-:W-:-:S00]  /*2de0*/  NOP ;  /* 0x0000000000007918 */ /* 0x000fc00000000000 */
[----:B------:R-:W-:-:S00]  /*2df0*/  NOP ;  /* 0x0000000000007918 */ /* 0x000fc00000000000 */
.L_x_66:


//--------------------- .nv.shared.reserved.0     --------------------------
	.section	.nv.shared.reserved.0,"aw",@nobits
	.weak		__nv_reservedSMEM_offset_0_alias
	.size		__nv_reservedSMEM_offset_0_alias, 0, 64
	.other		__nv_reservedSMEM_offset_0_alias,@"STO_CUDA_RESERVED_SHARED STV_DEFAULT"
__nv_reservedSMEM_offset_0_alias:
	.zero		0
	.zero		64


//--------------------- .nv.constant0._Z12kMeansKernelPfS_S_Pjii --------------------------
	.section	.nv.constant0._Z12kMeansKernelPfS_S_Pjii,"a",@progbits
	.sectionflags	@""
	.align	4
.nv.constant0._Z12kMeansKernelPfS_S_Pjii:
	.zero		936


//--------------------- SYMBOLS --------------------------

	.type		.nv.reservedSmem.offset0,@object
	.size		.nv.reservedSmem.offset0,0x4
